	.target	sm_100a

	.elftype	@"ET_EXEC"


//--------------------- .note.nv.tkinfo           --------------------------
	.section	.note.nv.tkinfo,"",@"SHT_NOTE"
	.sectionflags	@"SHF_NOTE_NV_TKINFO"
	.tkinfo
        /*0018*/ 	.word	0x00000002
        /*0030*/ 	.string	""
        /*0030*/ 	.string	"ptxas"
        /*0030*/ 	.string	"Cuda compilation tools, release 13.0, V13.0.88"
        /*0030*/ 	.string	"Build cuda_13.0.r13.0/compiler.36424714_0"
        /*0030*/ 	.string	"-arch sm_100a -m 64 "



//--------------------- .note.nv.cuinfo           --------------------------
	.section	.note.nv.cuinfo,"",@"SHT_NOTE"
	.sectionflags	@"SHF_NOTE_NV_CUINFO"
        /*0018*/ 	.short	0x0002
        /*001a*/ 	.short	0x0064
        /*001c*/ 	.short	0x0082
	.zero		2


//--------------------- .nv.info                  --------------------------
	.section	.nv.info,"",@"SHT_CUDA_INFO"
	.align	4


	//----- nvinfo : EIATTR_REGCOUNT
	.align		4
        /*0000*/ 	.byte	0x04, 0x2f
        /*0002*/ 	.short	(.L_19 - .L_18)
	.align		4
.L_18:
        /*0004*/ 	.word	index@(_ZN7cutlass13device_kernelINS_4gemm6kernel13GemmUniversalIN4cute5tupleIJiiiiEEENS1_10collective13CollectiveMmaINS1_35MainloopSm100TmaUmmaWarpSpecializedILi36ELi2ELi4ENS5_IJNS4_1CILi2EEENSA_ILi1EEESC_EEEEENS5_IJNSA_ILi64EEENSA_ILi32EEESF_EEENS_12float_e4m3_tENS5_IJlSC_lEEESI_SJ_NS4_8TiledMMAINS4_8MMA_AtomIJNS4_10MMA_TraitsINS4_19SM100_MMA_F8F6F4_SSEJSI_SI_fSF_SG_NS4_17integral_constantINS4_4UMMA5MajorELSQ_0EEESR_NSO_INSP_7ScaleInELSS_0EEEST_EEEEEENS4_6LayoutINS5_IJSC_SC_SC_EEENS5_IJNSA_ILi0EEESY_SY_EEEEENS5_IJNS4_10UnderscoreES11_S11_EEEEENS4_13SM90_TMA_LOADENS4_14ComposedLayoutINS4_7SwizzleILi2ELi4ELi3EEENS4_18smem_ptr_flag_bitsILi8EEENSW_INS5_IJNSA_ILi8EEESF_EEENS5_IJSF_SC_EEEEEEEvNS4_8identityENS4_23SM90_TMA_LOAD_MULTICASTES1E_vS1F_EENS_8epilogue10collective18CollectiveEpilogueINS1I_23Sm100TmaWarpSpecializedILi1ELi1ELi16ELb0ELb0EEEJSH_NS5_IJNSW_ISF_SC_EENSW_ISG_SC_EEEEESI_SJ_SI_SJ_NS1I_6fusion15FusionCallbacksIS1M_NS1Q_17LinearCombinationISI_fSI_fLNS_15FloatRoundStyleE2EEESH_S1P_JEEENS4_5SM1004TMEM4LOAD26SM100_TMEM_LOAD_16dp32b16xES14_NS15_INS16_ILi1ELi4ELi3EEES19_NSW_INS5_IJS1A_SG_EEENS5_IJSG_SC_EEEEEEENS4_39AutoVectorizingCopyWithAssumedAlignmentILi128EEENS4_14SM90_TMA_STOREES24_S26_S26_EEEvvEEEEvNT_6ParamsE)
        /*0008*/ 	.word	0x00000038


	//----- nvinfo : EIATTR_FRAME_SIZE
	.align		4
.L_19:
        /*000c*/ 	.byte	0x04, 0x11
        /*000e*/ 	.short	(.L_21 - .L_20)
	.align		4
.L_20:
        /*0010*/ 	.word	index@($__internal_2_$__cuda_sm10x_tcgen05_guardrail_trap_unallocated_columns_being_dealloced)
        /*0014*/ 	.word	0x00000000


	//----- nvinfo : EIATTR_FRAME_SIZE
	.align		4
.L_21:
        /*0018*/ 	.byte	0x04, 0x11
        /*001a*/ 	.short	(.L_23 - .L_22)
	.align		4
.L_22:
        /*001c*/ 	.word	index@($__internal_1_$__cuda_sm10x_tcgen05_guardrail_trap_phase_invalid_during_alloc)
        /*0020*/ 	.word	0x00000000


	//----- nvinfo : EIATTR_FRAME_SIZE
	.align		4
.L_23:
        /*0024*/ 	.byte	0x04, 0x11
        /*0026*/ 	.short	(.L_25 - .L_24)
	.align		4
.L_24:
        /*0028*/ 	.word	index@($__internal_0_$__cuda_sm10x_tcgen05_guardrail_trap_col_being_dealloced_not_returned_by_alloc)
        /*002c*/ 	.word	0x00000000


	//----- nvinfo : EIATTR_FRAME_SIZE
	.align		4
.L_25:
        /*0030*/ 	.byte	0x04, 0x11
        /*0032*/ 	.short	(.L_27 - .L_26)
	.align		4
.L_26:
        /*0034*/ 	.word	index@(_ZN7cutlass13device_kernelINS_4gemm6kernel13GemmUniversalIN4cute5tupleIJiiiiEEENS1_10collective13CollectiveMmaINS1_35MainloopSm100TmaUmmaWarpSpecializedILi36ELi2ELi4ENS5_IJNS4_1CILi2EEENSA_ILi1EEESC_EEEEENS5_IJNSA_ILi64EEENSA_ILi32EEESF_EEENS_12float_e4m3_tENS5_IJlSC_lEEESI_SJ_NS4_8TiledMMAINS4_8MMA_AtomIJNS4_10MMA_TraitsINS4_19SM100_MMA_F8F6F4_SSEJSI_SI_fSF_SG_NS4_17integral_constantINS4_4UMMA5MajorELSQ_0EEESR_NSO_INSP_7ScaleInELSS_0EEEST_EEEEEENS4_6LayoutINS5_IJSC_SC_SC_EEENS5_IJNSA_ILi0EEESY_SY_EEEEENS5_IJNS4_10UnderscoreES11_S11_EEEEENS4_13SM90_TMA_LOADENS4_14ComposedLayoutINS4_7SwizzleILi2ELi4ELi3EEENS4_18smem_ptr_flag_bitsILi8EEENSW_INS5_IJNSA_ILi8EEESF_EEENS5_IJSF_SC_EEEEEEEvNS4_8identityENS4_23SM90_TMA_LOAD_MULTICASTES1E_vS1F_EENS_8epilogue10collective18CollectiveEpilogueINS1I_23Sm100TmaWarpSpecializedILi1ELi1ELi16ELb0ELb0EEEJSH_NS5_IJNSW_ISF_SC_EENSW_ISG_SC_EEEEESI_SJ_SI_SJ_NS1I_6fusion15FusionCallbacksIS1M_NS1Q_17LinearCombinationISI_fSI_fLNS_15FloatRoundStyleE2EEESH_S1P_JEEENS4_5SM1004TMEM4LOAD26SM100_TMEM_LOAD_16dp32b16xES14_NS15_INS16_ILi1ELi4ELi3EEES19_NSW_INS5_IJS1A_SG_EEENS5_IJSG_SC_EEEEEEENS4_39AutoVectorizingCopyWithAssumedAlignmentILi128EEENS4_14SM90_TMA_STOREES24_S26_S26_EEEvvEEEEvNT_6ParamsE)
        /*0038*/ 	.word	0x00000000


	//----- nvinfo : EIATTR_MIN_STACK_SIZE
	.align		4
.L_27:
        /*003c*/ 	.byte	0x04, 0x12
        /*003e*/ 	.short	(.L_29 - .L_28)
	.align		4
.L_28:
        /*0040*/ 	.word	index@(_ZN7cutlass13device_kernelINS_4gemm6kernel13GemmUniversalIN4cute5tupleIJiiiiEEENS1_10collective13CollectiveMmaINS1_35MainloopSm100TmaUmmaWarpSpecializedILi36ELi2ELi4ENS5_IJNS4_1CILi2EEENSA_ILi1EEESC_EEEEENS5_IJNSA_ILi64EEENSA_ILi32EEESF_EEENS_12float_e4m3_tENS5_IJlSC_lEEESI_SJ_NS4_8TiledMMAINS4_8MMA_AtomIJNS4_10MMA_TraitsINS4_19SM100_MMA_F8F6F4_SSEJSI_SI_fSF_SG_NS4_17integral_constantINS4_4UMMA5MajorELSQ_0EEESR_NSO_INSP_7ScaleInELSS_0EEEST_EEEEEENS4_6LayoutINS5_IJSC_SC_SC_EEENS5_IJNSA_ILi0EEESY_SY_EEEEENS5_IJNS4_10UnderscoreES11_S11_EEEEENS4_13SM90_TMA_LOADENS4_14ComposedLayoutINS4_7SwizzleILi2ELi4ELi3EEENS4_18smem_ptr_flag_bitsILi8EEENSW_INS5_IJNSA_ILi8EEESF_EEENS5_IJSF_SC_EEEEEEEvNS4_8identityENS4_23SM90_TMA_LOAD_MULTICASTES1E_vS1F_EENS_8epilogue10collective18CollectiveEpilogueINS1I_23Sm100TmaWarpSpecializedILi1ELi1ELi16ELb0ELb0EEEJSH_NS5_IJNSW_ISF_SC_EENSW_ISG_SC_EEEEESI_SJ_SI_SJ_NS1I_6fusion15FusionCallbacksIS1M_NS1Q_17LinearCombinationISI_fSI_fLNS_15FloatRoundStyleE2EEESH_S1P_JEEENS4_5SM1004TMEM4LOAD26SM100_TMEM_LOAD_16dp32b16xES14_NS15_INS16_ILi1ELi4ELi3EEES19_NSW_INS5_IJS1A_SG_EEENS5_IJSG_SC_EEEEEEENS4_39AutoVectorizingCopyWithAssumedAlignmentILi128EEENS4_14SM90_TMA_STOREES24_S26_S26_EEEvvEEEEvNT_6ParamsE)
        /*0044*/ 	.word	0x00000000
.L_29:


//--------------------- .nv.compat                --------------------------
	.section	.nv.compat,"",@"SHT_CUDA_COMPAT_INFO"
	.align	4
        /*0000*/ 	.byte	0x02, 0x09, 0x01, 0x00, 0x02, 0x02, 0x02, 0x00, 0x02, 0x05, 0x05, 0x00, 0x03, 0x07, 0x01, 0x01
        /*0010*/ 	.byte	0x02, 0x03, 0x01, 0x00, 0x02, 0x06, 0x01, 0x00, 0x04, 0x0b, 0x08, 0x00, 0x09, 0x00, 0x00, 0x00
        /*0020*/ 	.byte	0x00, 0x00, 0x00, 0x00


//--------------------- .nv.info._ZN7cutlass13device_kernelINS_4gemm6kernel13GemmUniversalIN4cute5tupleIJiiiiEEENS1_10collective13CollectiveMmaINS1_35MainloopSm100TmaUmmaWarpSpecializedILi36ELi2ELi4ENS5_IJNS4_1CILi2EEENSA_ILi1EEESC_EEEEENS5_IJNSA_ILi64EEENSA_ILi32EEESF_EEENS_12float_e4m3_tENS5_IJlSC_lEEESI_SJ_NS4_8TiledMMAINS4_8MMA_AtomIJNS4_10MMA_TraitsINS4_19SM100_MMA_F8F6F4_SSEJSI_SI_fSF_SG_NS4_17integral_constantINS4_4UMMA5MajorELSQ_0EEESR_NSO_INSP_7ScaleInELSS_0EEEST_EEEEEENS4_6LayoutINS5_IJSC_SC_SC_EEENS5_IJNSA_ILi0EEESY_SY_EEEEENS5_IJNS4_10UnderscoreES11_S11_EEEEENS4_13SM90_TMA_LOADENS4_14ComposedLayoutINS4_7SwizzleILi2ELi4ELi3EEENS4_18smem_ptr_flag_bitsILi8EEENSW_INS5_IJNSA_ILi8EEESF_EEENS5_IJSF_SC_EEEEEEEvNS4_8identityENS4_23SM90_TMA_LOAD_MULTICASTES1E_vS1F_EENS_8epilogue10collective18CollectiveEpilogueINS1I_23Sm100TmaWarpSpecializedILi1ELi1ELi16ELb0ELb0EEEJSH_NS5_IJNSW_ISF_SC_EENSW_ISG_SC_EEEEESI_SJ_SI_SJ_NS1I_6fusion15FusionCallbacksIS1M_NS1Q_17LinearCombinationISI_fSI_fLNS_15FloatRoundStyleE2EEESH_S1P_JEEENS4_5SM1004TMEM4LOAD26SM100_TMEM_LOAD_16dp32b16xES14_NS15_INS16_ILi1ELi4ELi3EEES19_NSW_INS5_IJS1A_SG_EEENS5_IJSG_SC_EEEEEEENS4_39AutoVectorizingCopyWithAssumedAlignmentILi128EEENS4_14SM90_TMA_STOREES24_S26_S26_EEEvvEEEEvNT_6ParamsE --------------------------
	.section	.nv.info._ZN7cutlass13device_kernelINS_4gemm6kernel13GemmUniversalIN4cute5tupleIJiiiiEEENS1_10collective13CollectiveMmaINS1_35MainloopSm100TmaUmmaWarpSpecializedILi36ELi2ELi4ENS5_IJNS4_1CILi2EEENSA_ILi1EEESC_EEEEENS5_IJNSA_ILi64EEENSA_ILi32EEESF_EEENS_12float_e4m3_tENS5_IJlSC_lEEESI_SJ_NS4_8TiledMMAINS4_8MMA_AtomIJNS4_10MMA_TraitsINS4_19SM100_MMA_F8F6F4_SSEJSI_SI_fSF_SG_NS4_17integral_constantINS4_4UMMA5MajorELSQ_0EEESR_NSO_INSP_7ScaleInELSS_0EEEST_EEEEEENS4_6LayoutINS5_IJSC_SC_SC_EEENS5_IJNSA_ILi0EEESY_SY_EEEEENS5_IJNS4_10UnderscoreES11_S11_EEEEENS4_13SM90_TMA_LOADENS4_14ComposedLayoutINS4_7SwizzleILi2ELi4ELi3EEENS4_18smem_ptr_flag_bitsILi8EEENSW_INS5_IJNSA_ILi8EEESF_EEENS5_IJSF_SC_EEEEEEEvNS4_8identityENS4_23SM90_TMA_LOAD_MULTICASTES1E_vS1F_EENS_8epilogue10collective18CollectiveEpilogueINS1I_23Sm100TmaWarpSpecializedILi1ELi1ELi16ELb0ELb0EEEJSH_NS5_IJNSW_ISF_SC_EENSW_ISG_SC_EEEEESI_SJ_SI_SJ_NS1I_6fusion15FusionCallbacksIS1M_NS1Q_17LinearCombinationISI_fSI_fLNS_15FloatRoundStyleE2EEESH_S1P_JEEENS4_5SM1004TMEM4LOAD26SM100_TMEM_LOAD_16dp32b16xES14_NS15_INS16_ILi1ELi4ELi3EEES19_NSW_INS5_IJS1A_SG_EEENS5_IJSG_SC_EEEEEEENS4_39AutoVectorizingCopyWithAssumedAlignmentILi128EEENS4_14SM90_TMA_STOREES24_S26_S26_EEEvvEEEEvNT_6ParamsE,"",@"SHT_CUDA_INFO"
	.sectionflags	@""
	.align	4


	//----- nvinfo : EIATTR_CUDA_API_VERSION
	.align		4
        /*0000*/ 	.byte	0x04, 0x37
        /*0002*/ 	.short	(.L_31 - .L_30)
.L_30:
        /*0004*/ 	.word	0x00000082


	//----- nvinfo : EIATTR_KPARAM_INFO
	.align		4
.L_31:
        /*0008*/ 	.byte	0x04, 0x17
        /*000a*/ 	.short	(.L_33 - .L_32)
.L_32:
        /*000c*/ 	.word	0x00000000
        /*0010*/ 	.short	0x0000
        /*0012*/ 	.short	0x0000
        /*0014*/ 	.byte	0x00, 0xf0, 0x01, 0x20


	//----- nvinfo : EIATTR_AT_ENTRY_FRAGMENTS
	.align		4
.L_33:
        /*0018*/ 	.byte	0x04, 0x4f
        /*001a*/ 	.short	(.L_35 - .L_34)


	//   ....[0]....
.L_34:
        /*001c*/ 	.word	0x00000006


	//----- nvinfo : EIATTR_RESERVED_SMEM_USED
	.align		4
.L_35:
        /*0020*/ 	.byte	0x01, 0x41
	.zero		2


	//----- nvinfo : EIATTR_SPARSE_MMA_MASK
	.align		4
        /*0024*/ 	.byte	0x03, 0x50
        /*0026*/ 	.short	0x0000


	//----- nvinfo : EIATTR_TCGEN05_1CTA_USED
	.align		4
        /*0028*/ 	.byte	0x01, 0x51
	.zero		2


	//----- nvinfo : EIATTR_MAXREG_COUNT
	.align		4
        /*002c*/ 	.byte	0x03, 0x1b
        /*002e*/ 	.short	0x00ff


	//----- nvinfo : EIATTR_NUM_BARRIERS
	.align		4
        /*0030*/ 	.byte	0x02, 0x4c
        /*0032*/ 	.byte	0x07
	.zero		1


	//----- nvinfo : EIATTR_EXTERNS
	.align		4
        /*0034*/ 	.byte	0x04, 0x0f
        /*0036*/ 	.short	(.L_37 - .L_36)


	//   ....[0]....
	.align		4
.L_36:
        /*0038*/ 	.word	index@(__assertfail)


	//----- nvinfo : EIATTR_MERCURY_ISA_VERSION
	.align		4
.L_37:
        /*003c*/ 	.byte	0x03, 0x5f
        /*003e*/ 	.short	0x0101


	//----- nvinfo : EIATTR_INT_WARP_WIDE_INSTR_OFFSETS
	.align		4
        /*0040*/ 	.byte	0x04, 0x31
        /*0042*/ 	.short	(.L_39 - .L_38)


	//   ....[0]....
.L_38:
        /*0044*/ 	.word	0x00005110


	//   ....[1]....
        /*0048*/ 	.word	0x00005140


	//   ....[2]....
        /*004c*/ 	.word	0x00005160


	//   ....[3]....
        /*0050*/ 	.word	0x00005d40


	//   ....[4]....
        /*0054*/ 	.word	0x00005df0


	//----- nvinfo : EIATTR_COOP_GROUP_MASK_REGIDS
	.align		4
.L_39:
        /*0058*/ 	.byte	0x04, 0x29
        /*005a*/ 	.short	(.L_41 - .L_40)


	//   ....[0]....
.L_40:
        /*005c*/ 	.word	0xffffffff


	//   ....[1]....
        /*0060*/ 	.word	0xffffffff


	//   ....[2]....
        /*0064*/ 	.word	0xffffffff


	//   ....[3]....
        /*0068*/ 	.word	0xffffffff


	//   ....[4]....
        /*006c*/ 	.word	0xffffffff


	//   ....[5]....
        /*0070*/ 	.word	0xffffffff


	//   ....[6]....
        /*0074*/ 	.word	0xffffffff


	//   ....[7]....
        /*0078*/ 	.word	0xffffffff


	//   ....[8]....
        /*007c*/ 	.word	0xffffffff


	//   ....[9]....
        /*0080*/ 	.word	0xffffffff


	//   ....[10]....
        /*0084*/ 	.word	0xffffffff


	//   ....[11]....
        /*0088*/ 	.word	0xffffffff


	//   ....[12]....
        /*008c*/ 	.word	0xffffffff


	//   ....[13]....
        /*0090*/ 	.word	0xffffffff


	//----- nvinfo : EIATTR_COOP_GROUP_INSTR_OFFSETS
	.align		4
.L_41:
        /*0094*/ 	.byte	0x04, 0x28
        /*0096*/ 	.short	(.L_43 - .L_42)


	//   ....[0]....
.L_42:
        /*0098*/ 	.word	0x00000080


	//   ....[1]....
        /*009c*/ 	.word	0x000004e0


	//   ....[2]....
        /*00a0*/ 	.word	0x00000aa0


	//   ....[3]....
        /*00a4*/ 	.word	0x00000be0


	//   ....[4]....
        /*00a8*/ 	.word	0x00000ce0


	//   ....[5]....
        /*00ac*/ 	.word	0x00000e50


	//   ....[6]....
        /*00b0*/ 	.word	0x00000ff0


	//   ....[7]....
        /*00b4*/ 	.word	0x000011b0


	//   ....[8]....
        /*00b8*/ 	.word	0x00002340


	//   ....[9]....
        /*00bc*/ 	.word	0x000043e0


	//   ....[10]....
        /*00c0*/ 	.word	0x000045f0


	//   ....[11]....
        /*00c4*/ 	.word	0x00004620


	//   ....[12]....
        /*00c8*/ 	.word	0x00004ff0


	//   ....[13]....
        /*00cc*/ 	.word	0x00005220


	//----- nvinfo : EIATTR_VRC_CTA_INIT_COUNT
	.align		4
.L_43:
        /*00d0*/ 	.byte	0x02, 0x4a
        /*00d2*/ 	.byte	0x80
	.zero		1


	//----- nvinfo : EIATTR_SYSCALL_OFFSETS
	.align		4
        /*00d4*/ 	.byte	0x04, 0x46
        /*00d6*/ 	.short	(.L_45 - .L_44)


	//   ....[0]....
.L_44:
        /*00d8*/ 	.word	0x00006910


	//   ....[1]....
        /*00dc*/ 	.word	0x00006a50


	//   ....[2]....
        /*00e0*/ 	.word	0x00007180


	//----- nvinfo : EIATTR_MBARRIER_INSTR_OFFSETS
	.align		4
.L_45:
        /*00e4*/ 	.byte	0x04, 0x39
        /*00e6*/ 	.short	(.L_47 - .L_46)


	//   ....[0]....
.L_46:
        /*00e8*/ 	.word	0x00000600
        /*00ec*/ 	.word	0x000000ff
        /*00f0*/ 	.word	0x00000000
        /*00f4*/ 	.short	0x0100
        /*00f6*/ 	.byte	0x04
	.zero		1


	//   ....[1]....
        /*00f8*/ 	.word	0x00000610
        /*00fc*/ 	.word	0x000000ff
        /*0100*/ 	.word	0x00000120
        /*0104*/ 	.short	0x0100
        /*0106*/ 	.byte	0x04
	.zero		1


	//   ....[2]....
        /*0108*/ 	.word	0x00000620
        /*010c*/ 	.word	0x000000ff
        /*0110*/ 	.word	0x00000008
        /*0114*/ 	.short	0x0100
        /*0116*/ 	.byte	0x04
	.zero		1


	//   ....[3]....
        /*0118*/ 	.word	0x00000630
        /*011c*/ 	.word	0x000000ff
        /*0120*/ 	.word	0x00000128
        /*0124*/ 	.short	0x0100
        /*0126*/ 	.byte	0x04
	.zero		1


	//   ....[4]....
        /*0128*/ 	.word	0x00000640
        /*012c*/ 	.word	0x000000ff
        /*0130*/ 	.word	0x00000010
        /*0134*/ 	.short	0x0100
        /*0136*/ 	.byte	0x04
	.zero		1


	//   ....[5]....
        /*0138*/ 	.word	0x00000650
        /*013c*/ 	.word	0x000000ff
        /*0140*/ 	.word	0x00000130
        /*0144*/ 	.short	0x0100
        /*0146*/ 	.byte	0x04
	.zero		1


	//   ....[6]....
        /*0148*/ 	.word	0x00000660
        /*014c*/ 	.word	0x000000ff
        /*0150*/ 	.word	0x00000018
        /*0154*/ 	.short	0x0100
        /*0156*/ 	.byte	0x04
	.zero		1


	//   ....[7]....
        /*0158*/ 	.word	0x00000670
        /*015c*/ 	.word	0x000000ff
        /*0160*/ 	.word	0x00000138
        /*0164*/ 	.short	0x0100
        /*0166*/ 	.byte	0x04
	.zero		1


	//   ....[8]....
        /*0168*/ 	.word	0x00000680
        /*016c*/ 	.word	0x000000ff
        /*0170*/ 	.word	0x00000020
        /*0174*/ 	.short	0x0100
        /*0176*/ 	.byte	0x04
	.zero		1


	//   ....[9]....
        /*0178*/ 	.word	0x00000690
        /*017c*/ 	.word	0x000000ff
        /*0180*/ 	.word	0x00000140
        /*0184*/ 	.short	0x0100
        /*0186*/ 	.byte	0x04
	.zero		1


	//   ....[10]....
        /*0188*/ 	.word	0x000006a0
        /*018c*/ 	.word	0x000000ff
        /*0190*/ 	.word	0x00000028
        /*0194*/ 	.short	0x0100
        /*0196*/ 	.byte	0x04
	.zero		1


	//   ....[11]....
        /*0198*/ 	.word	0x000006b0
        /*019c*/ 	.word	0x000000ff
        /*01a0*/ 	.word	0x00000148
        /*01a4*/ 	.short	0x0100
        /*01a6*/ 	.byte	0x04
	.zero		1


	//   ....[12]....
        /*01a8*/ 	.word	0x000006c0
        /*01ac*/ 	.word	0x000000ff
        /*01b0*/ 	.word	0x00000030
        /*01b4*/ 	.short	0x0100
        /*01b6*/ 	.byte	0x04
	.zero		1


	//   ....[13]....
        /*01b8*/ 	.word	0x000006d0
        /*01bc*/ 	.word	0x000000ff
        /*01c0*/ 	.word	0x00000150
        /*01c4*/ 	.short	0x0100
        /*01c6*/ 	.byte	0x04
	.zero		1


	//   ....[14]....
        /*01c8*/ 	.word	0x000006e0
        /*01cc*/ 	.word	0x000000ff
        /*01d0*/ 	.word	0x00000038
        /*01d4*/ 	.short	0x0100
        /*01d6*/ 	.byte	0x04
	.zero		1


	//   ....[15]....
        /*01d8*/ 	.word	0x000006f0
        /*01dc*/ 	.word	0x000000ff
        /*01e0*/ 	.word	0x00000158
        /*01e4*/ 	.short	0x0100
        /*01e6*/ 	.byte	0x04
	.zero		1


	//   ....[16]....
        /*01e8*/ 	.word	0x00000700
        /*01ec*/ 	.word	0x000000ff
        /*01f0*/ 	.word	0x00000040
        /*01f4*/ 	.short	0x0100
        /*01f6*/ 	.byte	0x04
	.zero		1


	//   ....[17]....
        /*01f8*/ 	.word	0x00000710
        /*01fc*/ 	.word	0x000000ff
        /*0200*/ 	.word	0x00000160
        /*0204*/ 	.short	0x0100
        /*0206*/ 	.byte	0x04
	.zero		1


	//   ....[18]....
        /*0208*/ 	.word	0x00000720
        /*020c*/ 	.word	0x000000ff
        /*0210*/ 	.word	0x00000048
        /*0214*/ 	.short	0x0100
        /*0216*/ 	.byte	0x04
	.zero		1


	//   ....[19]....
        /*0218*/ 	.word	0x00000730
        /*021c*/ 	.word	0x000000ff
        /*0220*/ 	.word	0x00000168
        /*0224*/ 	.short	0x0100
        /*0226*/ 	.byte	0x04
	.zero		1


	//   ....[20]....
        /*0228*/ 	.word	0x00000740
        /*022c*/ 	.word	0x000000ff
        /*0230*/ 	.word	0x00000050
        /*0234*/ 	.short	0x0100
        /*0236*/ 	.byte	0x04
	.zero		1


	//   ....[21]....
        /*0238*/ 	.word	0x00000750
        /*023c*/ 	.word	0x000000ff
        /*0240*/ 	.word	0x00000170
        /*0244*/ 	.short	0x0100
        /*0246*/ 	.byte	0x04
	.zero		1


	//   ....[22]....
        /*0248*/ 	.word	0x00000760
        /*024c*/ 	.word	0x000000ff
        /*0250*/ 	.word	0x00000058
        /*0254*/ 	.short	0x0100
        /*0256*/ 	.byte	0x04
	.zero		1


	//   ....[23]....
        /*0258*/ 	.word	0x00000770
        /*025c*/ 	.word	0x000000ff
        /*0260*/ 	.word	0x00000178
        /*0264*/ 	.short	0x0100
        /*0266*/ 	.byte	0x04
	.zero		1


	//   ....[24]....
        /*0268*/ 	.word	0x00000780
        /*026c*/ 	.word	0x000000ff
        /*0270*/ 	.word	0x00000060
        /*0274*/ 	.short	0x0100
        /*0276*/ 	.byte	0x04
	.zero		1


	//   ....[25]....
        /*0278*/ 	.word	0x00000790
        /*027c*/ 	.word	0x000000ff
        /*0280*/ 	.word	0x00000180
        /*0284*/ 	.short	0x0100
        /*0286*/ 	.byte	0x04
	.zero		1


	//   ....[26]....
        /*0288*/ 	.word	0x000007a0
        /*028c*/ 	.word	0x000000ff
        /*0290*/ 	.word	0x00000068
        /*0294*/ 	.short	0x0100
        /*0296*/ 	.byte	0x04
	.zero		1


	//   ....[27]....
        /*0298*/ 	.word	0x000007b0
        /*029c*/ 	.word	0x000000ff
        /*02a0*/ 	.word	0x00000188
        /*02a4*/ 	.short	0x0100
        /*02a6*/ 	.byte	0x04
	.zero		1


	//   ....[28]....
        /*02a8*/ 	.word	0x000007c0
        /*02ac*/ 	.word	0x000000ff
        /*02b0*/ 	.word	0x00000070
        /*02b4*/ 	.short	0x0100
        /*02b6*/ 	.byte	0x04
	.zero		1


	//   ....[29]....
        /*02b8*/ 	.word	0x000007d0
        /*02bc*/ 	.word	0x000000ff
        /*02c0*/ 	.word	0x00000190
        /*02c4*/ 	.short	0x0100
        /*02c6*/ 	.byte	0x04
	.zero		1


	//   ....[30]....
        /*02c8*/ 	.word	0x000007e0
        /*02cc*/ 	.word	0x000000ff
        /*02d0*/ 	.word	0x00000078
        /*02d4*/ 	.short	0x0100
        /*02d6*/ 	.byte	0x04
	.zero		1


	//   ....[31]....
        /*02d8*/ 	.word	0x000007f0
        /*02dc*/ 	.word	0x000000ff
        /*02e0*/ 	.word	0x00000198
        /*02e4*/ 	.short	0x0100
        /*02e6*/ 	.byte	0x04
	.zero		1


	//   ....[32]....
        /*02e8*/ 	.word	0x00000800
        /*02ec*/ 	.word	0x000000ff
        /*02f0*/ 	.word	0x00000080
        /*02f4*/ 	.short	0x0100
        /*02f6*/ 	.byte	0x04
	.zero		1


	//   ....[33]....
        /*02f8*/ 	.word	0x00000810
        /*02fc*/ 	.word	0x000000ff
        /*0300*/ 	.word	0x000001a0
        /*0304*/ 	.short	0x0100
        /*0306*/ 	.byte	0x04
	.zero		1


	//   ....[34]....
        /*0308*/ 	.word	0x00000820
        /*030c*/ 	.word	0x000000ff
        /*0310*/ 	.word	0x00000088
        /*0314*/ 	.short	0x0100
        /*0316*/ 	.byte	0x04
	.zero		1


	//   ....[35]....
        /*0318*/ 	.word	0x00000830
        /*031c*/ 	.word	0x000000ff
        /*0320*/ 	.word	0x000001a8
        /*0324*/ 	.short	0x0100
        /*0326*/ 	.byte	0x04
	.zero		1


	//   ....[36]....
        /*0328*/ 	.word	0x00000840
        /*032c*/ 	.word	0x000000ff
        /*0330*/ 	.word	0x00000090
        /*0334*/ 	.short	0x0100
        /*0336*/ 	.byte	0x04
	.zero		1


	//   ....[37]....
        /*0338*/ 	.word	0x00000850
        /*033c*/ 	.word	0x000000ff
        /*0340*/ 	.word	0x000001b0
        /*0344*/ 	.short	0x0100
        /*0346*/ 	.byte	0x04
	.zero		1


	//   ....[38]....
        /*0348*/ 	.word	0x00000860
        /*034c*/ 	.word	0x000000ff
        /*0350*/ 	.word	0x00000098
        /*0354*/ 	.short	0x0100
        /*0356*/ 	.byte	0x04
	.zero		1


	//   ....[39]....
        /*0358*/ 	.word	0x00000870
        /*035c*/ 	.word	0x000000ff
        /*0360*/ 	.word	0x000001b8
        /*0364*/ 	.short	0x0100
        /*0366*/ 	.byte	0x04
	.zero		1


	//   ....[40]....
        /*0368*/ 	.word	0x00000880
        /*036c*/ 	.word	0x000000ff
        /*0370*/ 	.word	0x000000a0
        /*0374*/ 	.short	0x0100
        /*0376*/ 	.byte	0x04
	.zero		1


	//   ....[41]....
        /*0378*/ 	.word	0x00000890
        /*037c*/ 	.word	0x000000ff
        /*0380*/ 	.word	0x000001c0
        /*0384*/ 	.short	0x0100
        /*0386*/ 	.byte	0x04
	.zero		1


	//   ....[42]....
        /*0388*/ 	.word	0x000008a0
        /*038c*/ 	.word	0x000000ff
        /*0390*/ 	.word	0x000000a8
        /*0394*/ 	.short	0x0100
        /*0396*/ 	.byte	0x04
	.zero		1


	//   ....[43]....
        /*0398*/ 	.word	0x000008b0
        /*039c*/ 	.word	0x000000ff
        /*03a0*/ 	.word	0x000001c8
        /*03a4*/ 	.short	0x0100
        /*03a6*/ 	.byte	0x04
	.zero		1


	//   ....[44]....
        /*03a8*/ 	.word	0x000008c0
        /*03ac*/ 	.word	0x000000ff
        /*03b0*/ 	.word	0x000000b0
        /*03b4*/ 	.short	0x0100
        /*03b6*/ 	.byte	0x04
	.zero		1


	//   ....[45]....
        /*03b8*/ 	.word	0x000008d0
        /*03bc*/ 	.word	0x000000ff
        /*03c0*/ 	.word	0x000001d0
        /*03c4*/ 	.short	0x0100
        /*03c6*/ 	.byte	0x04
	.zero		1


	//   ....[46]....
        /*03c8*/ 	.word	0x000008e0
        /*03cc*/ 	.word	0x000000ff
        /*03d0*/ 	.word	0x000000b8
        /*03d4*/ 	.short	0x0100
        /*03d6*/ 	.byte	0x04
	.zero		1


	//   ....[47]....
        /*03d8*/ 	.word	0x000008f0
        /*03dc*/ 	.word	0x000000ff
        /*03e0*/ 	.word	0x000001d8
        /*03e4*/ 	.short	0x0100
        /*03e6*/ 	.byte	0x04
	.zero		1


	//   ....[48]....
        /*03e8*/ 	.word	0x00000900
        /*03ec*/ 	.word	0x000000ff
        /*03f0*/ 	.word	0x000000c0
        /*03f4*/ 	.short	0x0100
        /*03f6*/ 	.byte	0x04
	.zero		1


	//   ....[49]....
        /*03f8*/ 	.word	0x00000910
        /*03fc*/ 	.word	0x000000ff
        /*0400*/ 	.word	0x000001e0
        /*0404*/ 	.short	0x0100
        /*0406*/ 	.byte	0x04
	.zero		1


	//   ....[50]....
        /*0408*/ 	.word	0x00000920
        /*040c*/ 	.word	0x000000ff
        /*0410*/ 	.word	0x000000c8
        /*0414*/ 	.short	0x0100
        /*0416*/ 	.byte	0x04
	.zero		1


	//   ....[51]....
        /*0418*/ 	.word	0x00000930
        /*041c*/ 	.word	0x000000ff
        /*0420*/ 	.word	0x000001e8
        /*0424*/ 	.short	0x0100
        /*0426*/ 	.byte	0x04
	.zero		1


	//   ....[52]....
        /*0428*/ 	.word	0x00000940
        /*042c*/ 	.word	0x000000ff
        /*0430*/ 	.word	0x000000d0
        /*0434*/ 	.short	0x0100
        /*0436*/ 	.byte	0x04
	.zero		1


	//   ....[53]....
        /*0438*/ 	.word	0x00000950
        /*043c*/ 	.word	0x000000ff
        /*0440*/ 	.word	0x000001f0
        /*0444*/ 	.short	0x0100
        /*0446*/ 	.byte	0x04
	.zero		1


	//   ....[54]....
        /*0448*/ 	.word	0x00000960
        /*044c*/ 	.word	0x000000ff
        /*0450*/ 	.word	0x000000d8
        /*0454*/ 	.short	0x0100
        /*0456*/ 	.byte	0x04
	.zero		1


	//   ....[55]....
        /*0458*/ 	.word	0x00000970
        /*045c*/ 	.word	0x000000ff
        /*0460*/ 	.word	0x000001f8
        /*0464*/ 	.short	0x0100
        /*0466*/ 	.byte	0x04
	.zero		1


	//   ....[56]....
        /*0468*/ 	.word	0x00000980
        /*046c*/ 	.word	0x000000ff
        /*0470*/ 	.word	0x000000e0
        /*0474*/ 	.short	0x0100
        /*0476*/ 	.byte	0x04
	.zero		1


	//   ....[57]....
        /*0478*/ 	.word	0x00000990
        /*047c*/ 	.word	0x000000ff
        /*0480*/ 	.word	0x00000200
        /*0484*/ 	.short	0x0100
        /*0486*/ 	.byte	0x04
	.zero		1


	//   ....[58]....
        /*0488*/ 	.word	0x000009a0
        /*048c*/ 	.word	0x000000ff
        /*0490*/ 	.word	0x000000e8
        /*0494*/ 	.short	0x0100
        /*0496*/ 	.byte	0x04
	.zero		1


	//   ....[59]....
        /*0498*/ 	.word	0x000009b0
        /*049c*/ 	.word	0x000000ff
        /*04a0*/ 	.word	0x00000208
        /*04a4*/ 	.short	0x0100
        /*04a6*/ 	.byte	0x04
	.zero		1


	//   ....[60]....
        /*04a8*/ 	.word	0x000009c0
        /*04ac*/ 	.word	0x000000ff
        /*04b0*/ 	.word	0x000000f0
        /*04b4*/ 	.short	0x0100
        /*04b6*/ 	.byte	0x04
	.zero		1


	//   ....[61]....
        /*04b8*/ 	.word	0x000009d0
        /*04bc*/ 	.word	0x000000ff
        /*04c0*/ 	.word	0x00000210
        /*04c4*/ 	.short	0x0100
        /*04c6*/ 	.byte	0x04
	.zero		1


	//   ....[62]....
        /*04c8*/ 	.word	0x000009e0
        /*04cc*/ 	.word	0x000000ff
        /*04d0*/ 	.word	0x000000f8
        /*04d4*/ 	.short	0x0100
        /*04d6*/ 	.byte	0x04
	.zero		1


	//   ....[63]....
        /*04d8*/ 	.word	0x000009f0
        /*04dc*/ 	.word	0x000000ff
        /*04e0*/ 	.word	0x00000218
        /*04e4*/ 	.short	0x0100
        /*04e6*/ 	.byte	0x04
	.zero		1


	//   ....[64]....
        /*04e8*/ 	.word	0x00000a00
        /*04ec*/ 	.word	0x000000ff
        /*04f0*/ 	.word	0x00000100
        /*04f4*/ 	.short	0x0100
        /*04f6*/ 	.byte	0x04
	.zero		1


	//   ....[65]....
        /*04f8*/ 	.word	0x00000a10
        /*04fc*/ 	.word	0x000000ff
        /*0500*/ 	.word	0x00000220
        /*0504*/ 	.short	0x0100
        /*0506*/ 	.byte	0x04
	.zero		1


	//   ....[66]....
        /*0508*/ 	.word	0x00000a20
        /*050c*/ 	.word	0x000000ff
        /*0510*/ 	.word	0x00000108
        /*0514*/ 	.short	0x0100
        /*0516*/ 	.byte	0x04
	.zero		1


	//   ....[67]....
        /*0518*/ 	.word	0x00000a30
        /*051c*/ 	.word	0x000000ff
        /*0520*/ 	.word	0x00000228
        /*0524*/ 	.short	0x0100
        /*0526*/ 	.byte	0x04
	.zero		1


	//   ....[68]....
        /*0528*/ 	.word	0x00000a40
        /*052c*/ 	.word	0x000000ff
        /*0530*/ 	.word	0x00000110
        /*0534*/ 	.short	0x0100
        /*0536*/ 	.byte	0x04
	.zero		1


	//   ....[69]....
        /*0538*/ 	.word	0x00000a50
        /*053c*/ 	.word	0x000000ff
        /*0540*/ 	.word	0x00000230
        /*0544*/ 	.short	0x0100
        /*0546*/ 	.byte	0x04
	.zero		1


	//   ....[70]....
        /*0548*/ 	.word	0x00000a60
        /*054c*/ 	.word	0x000000ff
        /*0550*/ 	.word	0x00000118
        /*0554*/ 	.short	0x0100
        /*0556*/ 	.byte	0x04
	.zero		1


	//   ....[71]....
        /*0558*/ 	.word	0x00000a70
        /*055c*/ 	.word	0x000000ff
        /*0560*/ 	.word	0x00000238
        /*0564*/ 	.short	0x0100
        /*0566*/ 	.byte	0x04
	.zero		1


	//   ....[72]....
        /*0568*/ 	.word	0x00000bb0
        /*056c*/ 	.word	0x000000ff
        /*0570*/ 	.word	0x00000240
        /*0574*/ 	.short	0x0100
        /*0576*/ 	.byte	0x04
	.zero		1


	//   ....[73]....
        /*0578*/ 	.word	0x00000bc0
        /*057c*/ 	.word	0x000000ff
        /*0580*/ 	.word	0x00000248
        /*0584*/ 	.short	0x0100
        /*0586*/ 	.byte	0x04
	.zero		1


	//   ....[74]....
        /*0588*/ 	.word	0x00000cb0
        /*058c*/ 	.word	0x000000ff
        /*0590*/ 	.word	0x00000250
        /*0594*/ 	.short	0x0100
        /*0596*/ 	.byte	0x06
	.zero		1


	//   ....[75]....
        /*0598*/ 	.word	0x00000cc0
        /*059c*/ 	.word	0x000000ff
        /*05a0*/ 	.word	0x00000258
        /*05a4*/ 	.short	0x0100
        /*05a6*/ 	.byte	0x06
	.zero		1


	//   ....[76]....
        /*05a8*/ 	.word	0x00000e00
        /*05ac*/ 	.word	0x000000ff
        /*05b0*/ 	.word	0x00000260
        /*05b4*/ 	.short	0x0100
        /*05b6*/ 	.byte	0x06
	.zero		1


	//   ....[77]....
        /*05b8*/ 	.word	0x00000e10
        /*05bc*/ 	.word	0x000000ff
        /*05c0*/ 	.word	0x00000270
        /*05c4*/ 	.short	0x0100
        /*05c6*/ 	.byte	0x06
	.zero		1


	//   ....[78]....
        /*05c8*/ 	.word	0x00000e20
        /*05cc*/ 	.word	0x000000ff
        /*05d0*/ 	.word	0x00000268
        /*05d4*/ 	.short	0x0100
        /*05d6*/ 	.byte	0x06
	.zero		1


	//   ....[79]....
        /*05d8*/ 	.word	0x00000e30
        /*05dc*/ 	.word	0x000000ff
        /*05e0*/ 	.word	0x00000278
        /*05e4*/ 	.short	0x0100
        /*05e6*/ 	.byte	0x06
	.zero		1


	//   ....[80]....
        /*05e8*/ 	.word	0x00000f60
        /*05ec*/ 	.word	0x000000ff
        /*05f0*/ 	.word	0x00000280
        /*05f4*/ 	.short	0x0100
        /*05f6*/ 	.byte	0x04
	.zero		1


	//   ....[81]....
        /*05f8*/ 	.word	0x00000f70
        /*05fc*/ 	.word	0x000000ff
        /*0600*/ 	.word	0x000002a0
        /*0604*/ 	.short	0x0100
        /*0606*/ 	.byte	0x04
	.zero		1


	//   ....[82]....
        /*0608*/ 	.word	0x00000f80
        /*060c*/ 	.word	0x000000ff
        /*0610*/ 	.word	0x00000288
        /*0614*/ 	.short	0x0100
        /*0616*/ 	.byte	0x04
	.zero		1


	//   ....[83]....
        /*0618*/ 	.word	0x00000f90
        /*061c*/ 	.word	0x000000ff
        /*0620*/ 	.word	0x000002a8
        /*0624*/ 	.short	0x0100
        /*0626*/ 	.byte	0x04
	.zero		1


	//   ....[84]....
        /*0628*/ 	.word	0x00000fa0
        /*062c*/ 	.word	0x000000ff
        /*0630*/ 	.word	0x00000290
        /*0634*/ 	.short	0x0100
        /*0636*/ 	.byte	0x04
	.zero		1


	//   ....[85]....
        /*0638*/ 	.word	0x00000fb0
        /*063c*/ 	.word	0x000000ff
        /*0640*/ 	.word	0x000002b0
        /*0644*/ 	.short	0x0100
        /*0646*/ 	.byte	0x04
	.zero		1


	//   ....[86]....
        /*0648*/ 	.word	0x00000fc0
        /*064c*/ 	.word	0x000000ff
        /*0650*/ 	.word	0x00000298
        /*0654*/ 	.short	0x0100
        /*0656*/ 	.byte	0x04
	.zero		1


	//   ....[87]....
        /*0658*/ 	.word	0x00000fd0
        /*065c*/ 	.word	0x000000ff
        /*0660*/ 	.word	0x000002b8
        /*0664*/ 	.short	0x0100
        /*0666*/ 	.byte	0x04
	.zero		1


	//   ....[88]....
        /*0668*/ 	.word	0x000010c0
        /*066c*/ 	.word	0x000000ff
        /*0670*/ 	.word	0x000002c0
        /*0674*/ 	.short	0x0100
        /*0676*/ 	.byte	0x04
	.zero		1


	//   ....[89]....
        /*0678*/ 	.word	0x000010d0
        /*067c*/ 	.word	0x000000ff
        /*0680*/ 	.word	0x000002d0
        /*0684*/ 	.short	0x0100
        /*0686*/ 	.byte	0x04
	.zero		1


	//   ....[90]....
        /*0688*/ 	.word	0x000010e0
        /*068c*/ 	.word	0x000000ff
        /*0690*/ 	.word	0x000002c8
        /*0694*/ 	.short	0x0100
        /*0696*/ 	.byte	0x04
	.zero		1


	//   ....[91]....
        /*0698*/ 	.word	0x000010f0
        /*069c*/ 	.word	0x000000ff
        /*06a0*/ 	.word	0x000002d8
        /*06a4*/ 	.short	0x0100
        /*06a6*/ 	.byte	0x04
	.zero		1


	//   ....[92]....
        /*06a8*/ 	.word	0x00001bf0
        /*06ac*/ 	.word	0x00000000
        /*06b0*/ 	.word	0x000002d0
        /*06b4*/ 	.short	0x010a
        /*06b6*/ 	.byte	0xff
	.zero		1


	//   ....[93]....
        /*06b8*/ 	.word	0x00001c20
        /*06bc*/ 	.word	0x00000000
        /*06c0*/ 	.word	0x000002c0
        /*06c4*/ 	.short	0x0101
        /*06c6*/ 	.byte	0xff
	.zero		1


	//   ....[94]....
        /*06c8*/ 	.word	0x00001cd0
        /*06cc*/ 	.word	0x000000ff
        /*06d0*/ 	.word	0x00000120
        /*06d4*/ 	.short	0x010a
        /*06d6*/ 	.byte	0x04
	.zero		1


	//   ....[95]....
        /*06d8*/ 	.word	0x00001d50
        /*06dc*/ 	.word	0x000000ff
        /*06e0*/ 	.word	0x00000120
        /*06e4*/ 	.short	0x010a
        /*06e6*/ 	.byte	0x21
	.zero		1


	//   ....[96]....
        /*06e8*/ 	.word	0x00001ee0
        /*06ec*/ 	.word	0x000000ff
        /*06f0*/ 	.word	0x00000120
        /*06f4*/ 	.short	0x010a
        /*06f6*/ 	.byte	0x08
	.zero		1


	//   ....[97]....
        /*06f8*/ 	.word	0x00002000
        /*06fc*/ 	.word	0x000000ff
        /*0700*/ 	.word	0x00000258
        /*0704*/ 	.short	0x0101
        /*0706*/ 	.byte	0x07
	.zero		1


	//   ....[98]....
        /*0708*/ 	.word	0x00002020
        /*070c*/ 	.word	0x000000ff
        /*0710*/ 	.word	0x00000120
        /*0714*/ 	.short	0x010a
        /*0716*/ 	.byte	0x04
	.zero		1


	//   ....[99]....
        /*0718*/ 	.word	0x000020a0
        /*071c*/ 	.word	0x000000ff
        /*0720*/ 	.word	0x00000120
        /*0724*/ 	.short	0x010a
        /*0726*/ 	.byte	0x09
	.zero		1


	//   ....[100]....
        /*0728*/ 	.word	0x00002240
        /*072c*/ 	.word	0x000000ff
        /*0730*/ 	.word	0x00000120
        /*0734*/ 	.short	0x010a
        /*0736*/ 	.byte	0x06
	.zero		1


	//   ....[101]....
        /*0738*/ 	.word	0x00002370
        /*073c*/ 	.word	0x00000003
        /*0740*/ 	.word	0x00000260
        /*0744*/ 	.short	0x010a
        /*0746*/ 	.byte	0xff
	.zero		1


	//   ....[102]....
        /*0748*/ 	.word	0x000024c0
        /*074c*/ 	.word	0x00000000
        /*0750*/ 	.word	0x00000000
        /*0754*/ 	.short	0x0101
        /*0756*/ 	.byte	0xff
	.zero		1


	//   ....[103]....
        /*0758*/ 	.word	0x00002a60
        /*075c*/ 	.word	0x000000ff
        /*0760*/ 	.word	0x00000000
        /*0764*/ 	.short	0x010a
        /*0766*/ 	.byte	0x04
	.zero		1


	//   ....[104]....
        /*0768*/ 	.word	0x00002af0
        /*076c*/ 	.word	0x000000ff
        /*0770*/ 	.word	0x00000000
        /*0774*/ 	.short	0x010a
        /*0776*/ 	.byte	0x05
	.zero		1


	//   ....[105]....
        /*0778*/ 	.word	0x00002b80
        /*077c*/ 	.word	0x000000ff
        /*0780*/ 	.word	0x00000000
        /*0784*/ 	.short	0x010a
        /*0786*/ 	.byte	0x05
	.zero		1


	//   ....[106]....
        /*0788*/ 	.word	0x00002c10
        /*078c*/ 	.word	0x000000ff
        /*0790*/ 	.word	0x00000000
        /*0794*/ 	.short	0x010a
        /*0796*/ 	.byte	0x05
	.zero		1


	//   ....[107]....
        /*0798*/ 	.word	0x00002ca0
        /*079c*/ 	.word	0x000000ff
        /*07a0*/ 	.word	0x00000000
        /*07a4*/ 	.short	0x010a
        /*07a6*/ 	.byte	0x05
	.zero		1


	//   ....[108]....
        /*07a8*/ 	.word	0x00002d30
        /*07ac*/ 	.word	0x000000ff
        /*07b0*/ 	.word	0x00000000
        /*07b4*/ 	.short	0x010a
        /*07b6*/ 	.byte	0x05
	.zero		1


	//   ....[109]....
        /*07b8*/ 	.word	0x00002dc0
        /*07bc*/ 	.word	0x000000ff
        /*07c0*/ 	.word	0x00000000
        /*07c4*/ 	.short	0x010a
        /*07c6*/ 	.byte	0x05
	.zero		1


	//   ....[110]....
        /*07c8*/ 	.word	0x00002e50
        /*07cc*/ 	.word	0x000000ff
        /*07d0*/ 	.word	0x00000000
        /*07d4*/ 	.short	0x010a
        /*07d6*/ 	.byte	0x05
	.zero		1


	//   ....[111]....
        /*07d8*/ 	.word	0x00002ee0
        /*07dc*/ 	.word	0x000000ff
        /*07e0*/ 	.word	0x00000000
        /*07e4*/ 	.short	0x010a
        /*07e6*/ 	.byte	0x05
	.zero		1


	//   ....[112]....
        /*07e8*/ 	.word	0x00002f70
        /*07ec*/ 	.word	0x000000ff
        /*07f0*/ 	.word	0x00000000
        /*07f4*/ 	.short	0x010a
        /*07f6*/ 	.byte	0x05
	.zero		1


	//   ....[113]....
        /*07f8*/ 	.word	0x00003000
        /*07fc*/ 	.word	0x000000ff
        /*0800*/ 	.word	0x00000000
        /*0804*/ 	.short	0x010a
        /*0806*/ 	.byte	0x05
	.zero		1


	//   ....[114]....
        /*0808*/ 	.word	0x00003090
        /*080c*/ 	.word	0x000000ff
        /*0810*/ 	.word	0x00000000
        /*0814*/ 	.short	0x010a
        /*0816*/ 	.byte	0x05
	.zero		1


	//   ....[115]....
        /*0818*/ 	.word	0x00003120
        /*081c*/ 	.word	0x000000ff
        /*0820*/ 	.word	0x00000000
        /*0824*/ 	.short	0x010a
        /*0826*/ 	.byte	0x05
	.zero		1


	//   ....[116]....
        /*0828*/ 	.word	0x000031b0
        /*082c*/ 	.word	0x000000ff
        /*0830*/ 	.word	0x00000000
        /*0834*/ 	.short	0x010a
        /*0836*/ 	.byte	0x05
	.zero		1


	//   ....[117]....
        /*0838*/ 	.word	0x00003240
        /*083c*/ 	.word	0x000000ff
        /*0840*/ 	.word	0x00000000
        /*0844*/ 	.short	0x010a
        /*0846*/ 	.byte	0x05
	.zero		1


	//   ....[118]....
        /*0848*/ 	.word	0x000032d0
        /*084c*/ 	.word	0x000000ff
        /*0850*/ 	.word	0x00000000
        /*0854*/ 	.short	0x010a
        /*0856*/ 	.byte	0x05
	.zero		1


	//   ....[119]....
        /*0858*/ 	.word	0x00003360
        /*085c*/ 	.word	0x000000ff
        /*0860*/ 	.word	0x00000000
        /*0864*/ 	.short	0x010a
        /*0866*/ 	.byte	0x05
	.zero		1


	//   ....[120]....
        /*0868*/ 	.word	0x000033f0
        /*086c*/ 	.word	0x000000ff
        /*0870*/ 	.word	0x00000000
        /*0874*/ 	.short	0x010a
        /*0876*/ 	.byte	0x05
	.zero		1


	//   ....[121]....
        /*0878*/ 	.word	0x00003480
        /*087c*/ 	.word	0x000000ff
        /*0880*/ 	.word	0x00000000
        /*0884*/ 	.short	0x010a
        /*0886*/ 	.byte	0x05
	.zero		1


	//   ....[122]....
        /*0888*/ 	.word	0x00003510
        /*088c*/ 	.word	0x000000ff
        /*0890*/ 	.word	0x00000000
        /*0894*/ 	.short	0x010a
        /*0896*/ 	.byte	0x05
	.zero		1


	//   ....[123]....
        /*0898*/ 	.word	0x000035a0
        /*089c*/ 	.word	0x000000ff
        /*08a0*/ 	.word	0x00000000
        /*08a4*/ 	.short	0x010a
        /*08a6*/ 	.byte	0x05
	.zero		1


	//   ....[124]....
        /*08a8*/ 	.word	0x00003630
        /*08ac*/ 	.word	0x000000ff
        /*08b0*/ 	.word	0x00000000
        /*08b4*/ 	.short	0x010a
        /*08b6*/ 	.byte	0x05
	.zero		1


	//   ....[125]....
        /*08b8*/ 	.word	0x000036c0
        /*08bc*/ 	.word	0x000000ff
        /*08c0*/ 	.word	0x00000000
        /*08c4*/ 	.short	0x010a
        /*08c6*/ 	.byte	0x05
	.zero		1


	//   ....[126]....
        /*08c8*/ 	.word	0x00003750
        /*08cc*/ 	.word	0x000000ff
        /*08d0*/ 	.word	0x00000000
        /*08d4*/ 	.short	0x010a
        /*08d6*/ 	.byte	0x05
	.zero		1


	//   ....[127]....
        /*08d8*/ 	.word	0x000037e0
        /*08dc*/ 	.word	0x000000ff
        /*08e0*/ 	.word	0x00000000
        /*08e4*/ 	.short	0x010a
        /*08e6*/ 	.byte	0x05
	.zero		1


	//   ....[128]....
        /*08e8*/ 	.word	0x00003870
        /*08ec*/ 	.word	0x000000ff
        /*08f0*/ 	.word	0x00000000
        /*08f4*/ 	.short	0x010a
        /*08f6*/ 	.byte	0x05
	.zero		1


	//   ....[129]....
        /*08f8*/ 	.word	0x00003900
        /*08fc*/ 	.word	0x000000ff
        /*0900*/ 	.word	0x00000000
        /*0904*/ 	.short	0x010a
        /*0906*/ 	.byte	0x05
	.zero		1


	//   ....[130]....
        /*0908*/ 	.word	0x00003990
        /*090c*/ 	.word	0x000000ff
        /*0910*/ 	.word	0x00000000
        /*0914*/ 	.short	0x010a
        /*0916*/ 	.byte	0x05
	.zero		1


	//   ....[131]....
        /*0918*/ 	.word	0x00003a20
        /*091c*/ 	.word	0x000000ff
        /*0920*/ 	.word	0x00000000
        /*0924*/ 	.short	0x010a
        /*0926*/ 	.byte	0x05
	.zero		1


	//   ....[132]....
        /*0928*/ 	.word	0x00003ab0
        /*092c*/ 	.word	0x000000ff
        /*0930*/ 	.word	0x00000000
        /*0934*/ 	.short	0x010a
        /*0936*/ 	.byte	0x05
	.zero		1


	//   ....[133]....
        /*0938*/ 	.word	0x00003b40
        /*093c*/ 	.word	0x000000ff
        /*0940*/ 	.word	0x00000000
        /*0944*/ 	.short	0x010a
        /*0946*/ 	.byte	0x05
	.zero		1


	//   ....[134]....
        /*0948*/ 	.word	0x00003bd0
        /*094c*/ 	.word	0x000000ff
        /*0950*/ 	.word	0x00000000
        /*0954*/ 	.short	0x010a
        /*0956*/ 	.byte	0x05
	.zero		1


	//   ....[135]....
        /*0958*/ 	.word	0x00003c60
        /*095c*/ 	.word	0x000000ff
        /*0960*/ 	.word	0x00000000
        /*0964*/ 	.short	0x010a
        /*0966*/ 	.byte	0x05
	.zero		1


	//   ....[136]....
        /*0968*/ 	.word	0x00003cf0
        /*096c*/ 	.word	0x000000ff
        /*0970*/ 	.word	0x00000000
        /*0974*/ 	.short	0x010a
        /*0976*/ 	.byte	0x05
	.zero		1


	//   ....[137]....
        /*0978*/ 	.word	0x00003d80
        /*097c*/ 	.word	0x000000ff
        /*0980*/ 	.word	0x00000000
        /*0984*/ 	.short	0x010a
        /*0986*/ 	.byte	0x05
	.zero		1


	//   ....[138]....
        /*0988*/ 	.word	0x00003e20
        /*098c*/ 	.word	0x00000000
        /*0990*/ 	.word	0x00000000
        /*0994*/ 	.short	0x010a
        /*0996*/ 	.byte	0xff
	.zero		1


	//   ....[139]....
        /*0998*/ 	.word	0x00003f40
        /*099c*/ 	.word	0x00000002
        /*09a0*/ 	.word	0x000002c0
        /*09a4*/ 	.short	0x010a
        /*09a6*/ 	.byte	0xff
	.zero		1


	//   ....[140]....
        /*09a8*/ 	.word	0x00003fb0
        /*09ac*/ 	.word	0x00000002
        /*09b0*/ 	.word	0x00000000
        /*09b4*/ 	.short	0x0101
        /*09b6*/ 	.byte	0xff
	.zero		1


	//   ....[141]....
        /*09b8*/ 	.word	0x00003fd0
        /*09bc*/ 	.word	0x000000ff
        /*09c0*/ 	.word	0x00000270
        /*09c4*/ 	.short	0x010a
        /*09c6*/ 	.byte	0x04
	.zero		1


	//   ....[142]....
        /*09c8*/ 	.word	0x000040f0
        /*09cc*/ 	.word	0x00000002
        /*09d0*/ 	.word	0x00000260
        /*09d4*/ 	.short	0x010a
        /*09d6*/ 	.byte	0xff
	.zero		1


	//   ....[143]....
        /*09d8*/ 	.word	0x000041f0
        /*09dc*/ 	.word	0x00000002
        /*09e0*/ 	.word	0x00000000
        /*09e4*/ 	.short	0x0101
        /*09e6*/ 	.byte	0xff
	.zero		1


	//   ....[144]....
        /*09e8*/ 	.word	0x00004280
        /*09ec*/ 	.word	0x000000ff
        /*09f0*/ 	.word	0x00000270
        /*09f4*/ 	.short	0x0106
        /*09f6*/ 	.byte	0x04
	.zero		1


	//   ....[145]....
        /*09f8*/ 	.word	0x000042a0
        /*09fc*/ 	.word	0x000000ff
        /*0a00*/ 	.word	0x00000270
        /*0a04*/ 	.short	0x010a
        /*0a06*/ 	.byte	0x04
	.zero		1


	//   ....[146]....
        /*0a08*/ 	.word	0x00004330
        /*0a0c*/ 	.word	0x000000ff
        /*0a10*/ 	.word	0x00000270
        /*0a14*/ 	.short	0x0106
        /*0a16*/ 	.byte	0x07
	.zero		1


	//   ....[147]....
        /*0a18*/ 	.word	0x00004370
        /*0a1c*/ 	.word	0x00000000
        /*0a20*/ 	.word	0x00000270
        /*0a24*/ 	.short	0x010a
        /*0a26*/ 	.byte	0xff
	.zero		1


	//   ....[148]....
        /*0a28*/ 	.word	0x00004880
        /*0a2c*/ 	.word	0x00000000
        /*0a30*/ 	.word	0x00000260
        /*0a34*/ 	.short	0x010a
        /*0a36*/ 	.byte	0xff
	.zero		1


	//   ....[149]....
        /*0a38*/ 	.word	0x00004980
        /*0a3c*/ 	.word	0x00000003
        /*0a40*/ 	.word	0x00000000
        /*0a44*/ 	.short	0x0101
        /*0a46*/ 	.byte	0xff
	.zero		1


	//   ....[150]....
        /*0a48*/ 	.word	0x00004990
        /*0a4c*/ 	.word	0x000000ff
        /*0a50*/ 	.word	0x00000000
        /*0a54*/ 	.short	0x010a
        /*0a56*/ 	.byte	0x04
	.zero		1


	//   ....[151]....
        /*0a58*/ 	.word	0x00004a10
        /*0a5c*/ 	.word	0x000000ff
        /*0a60*/ 	.word	0x000002a0
        /*0a64*/ 	.short	0x010a
        /*0a66*/ 	.byte	0x17
	.zero		1


	//   ....[152]....
        /*0a68*/ 	.word	0x00004af0
        /*0a6c*/ 	.word	0x000000ff
        /*0a70*/ 	.word	0x00000000
        /*0a74*/ 	.short	0x010a
        /*0a76*/ 	.byte	0x05
	.zero		1


	//   ....[153]....
        /*0a78*/ 	.word	0x00004c30
        /*0a7c*/ 	.word	0x000000ff
        /*0a80*/ 	.word	0x00000000
        /*0a84*/ 	.short	0x010a
        /*0a86*/ 	.byte	0x04
	.zero		1


	//   ....[154]....
        /*0a88*/ 	.word	0x00004e20
        /*0a8c*/ 	.word	0x000000ff
        /*0a90*/ 	.word	0x00000000
        /*0a94*/ 	.short	0x010a
        /*0a96*/ 	.byte	0x04
	.zero		1


	//   ....[155]....
        /*0a98*/ 	.word	0x00004eb0
        /*0a9c*/ 	.word	0x000000ff
        /*0aa0*/ 	.word	0x00000000
        /*0aa4*/ 	.short	0x010a
        /*0aa6*/ 	.byte	0x05
	.zero		1


	//   ....[156]....
        /*0aa8*/ 	.word	0x00004f40
        /*0aac*/ 	.word	0x000000ff
        /*0ab0*/ 	.word	0x00000000
        /*0ab4*/ 	.short	0x010a
        /*0ab6*/ 	.byte	0x05
	.zero		1


	//   ....[157]....
        /*0ab8*/ 	.word	0x00004fd0
        /*0abc*/ 	.word	0x000000ff
        /*0ac0*/ 	.word	0x00000000
        /*0ac4*/ 	.short	0x010a
        /*0ac6*/ 	.byte	0x04
	.zero		1


	//   ....[158]....
        /*0ac8*/ 	.word	0x000054c0
        /*0acc*/ 	.word	0x00000003
        /*0ad0*/ 	.word	0x00000260
        /*0ad4*/ 	.short	0x010a
        /*0ad6*/ 	.byte	0xff
	.zero		1


	//   ....[159]....
        /*0ad8*/ 	.word	0x00005630
        /*0adc*/ 	.word	0x00000000
        /*0ae0*/ 	.word	0x00000000
        /*0ae4*/ 	.short	0x0101
        /*0ae6*/ 	.byte	0xff
	.zero		1


	//   ....[160]....
        /*0ae8*/ 	.word	0x00005af0
        /*0aec*/ 	.word	0x000000ff
        /*0af0*/ 	.word	0x00000258
        /*0af4*/ 	.short	0x010a
        /*0af6*/ 	.byte	0x11
	.zero		1


	//   ....[161]....
        /*0af8*/ 	.word	0x00005c80
        /*0afc*/ 	.word	0x000000ff
        /*0b00*/ 	.word	0x00000248
        /*0b04*/ 	.short	0x010a
        /*0b06*/ 	.byte	0x11
	.zero		1


	//   ....[162]....
        /*0b08*/ 	.word	0x00005e90
        /*0b0c*/ 	.word	0x000000ff
        /*0b10*/ 	.word	0x00000240
        /*0b14*/ 	.short	0x010b
        /*0b16*/ 	.byte	0x11
	.zero		1


	//   ....[163]....
        /*0b18*/ 	.word	0x00005ea0
        /*0b1c*/ 	.word	0x000000ff
        /*0b20*/ 	.word	0x00000000
        /*0b24*/ 	.short	0x0101
        /*0b26*/ 	.byte	0x22
	.zero		1


	//   ....[164]....
        /*0b28*/ 	.word	0x00005ee0
        /*0b2c*/ 	.word	0x00000000
        /*0b30*/ 	.word	0x00000248
        /*0b34*/ 	.short	0x010a
        /*0b36*/ 	.byte	0xff
	.zero		1


	//   ....[165]....
        /*0b38*/ 	.word	0x000061d0
        /*0b3c*/ 	.word	0x00000008
        /*0b40*/ 	.word	0x00000260
        /*0b44*/ 	.short	0x010a
        /*0b46*/ 	.byte	0xff
	.zero		1


	//   ....[166]....
        /*0b48*/ 	.word	0x00006350
        /*0b4c*/ 	.word	0x00000000
        /*0b50*/ 	.word	0x00000000
        /*0b54*/ 	.short	0x0101
        /*0b56*/ 	.byte	0xff
	.zero		1


	//   ....[167]....
        /*0b58*/ 	.word	0x00006d90
        /*0b5c*/ 	.word	0x000000ff
        /*0b60*/ 	.word	0x00000240
        /*0b64*/ 	.short	0x010a
        /*0b66*/ 	.byte	0x2c
	.zero		1


	//   ....[168]....
        /*0b68*/ 	.word	0x00006da0
        /*0b6c*/ 	.word	0x00000011
        /*0b70*/ 	.word	0x00000280
        /*0b74*/ 	.short	0x010a
        /*0b76*/ 	.byte	0xff
	.zero		1


	//   ....[169]....
        /*0b78*/ 	.word	0x00006f30
        /*0b7c*/ 	.word	0x000000ff
        /*0b80*/ 	.word	0x00000240
        /*0b84*/ 	.short	0x010a
        /*0b86*/ 	.byte	0x2c
	.zero		1


	//   ....[170]....
        /*0b88*/ 	.word	0x00007000
        /*0b8c*/ 	.word	0x000000ff
        /*0b90*/ 	.word	0x00000000
        /*0b94*/ 	.short	0x0101
        /*0b96*/ 	.byte	0x04
	.zero		1


	//   ....[171]....
        /*0b98*/ 	.word	0x00007060
        /*0b9c*/ 	.word	0x00000011
        /*0ba0*/ 	.word	0x00000280
        /*0ba4*/ 	.short	0x010a
        /*0ba6*/ 	.byte	0xff
	.zero		1


	//   ....[172]....
        /*0ba8*/ 	.word	0x00007340
        /*0bac*/ 	.word	0x000000ff
        /*0bb0*/ 	.word	0x00000000
        /*0bb4*/ 	.short	0x0101
        /*0bb6*/ 	.byte	0x04
	.zero		1


	//   ....[173]....
        /*0bb8*/ 	.word	0x000078a0
        /*0bbc*/ 	.word	0x00000000
        /*0bc0*/ 	.word	0x000002d0
        /*0bc4*/ 	.short	0x010a
        /*0bc6*/ 	.byte	0xff
	.zero		1


	//   ....[174]....
        /*0bc8*/ 	.word	0x00007900
        /*0bcc*/ 	.word	0x00000000
        /*0bd0*/ 	.word	0x00000120
        /*0bd4*/ 	.short	0x010a
        /*0bd6*/ 	.byte	0xff
	.zero		1


	//   ....[175]....
        /*0bd8*/ 	.word	0x00007960
        /*0bdc*/ 	.word	0x00000000
        /*0be0*/ 	.word	0x00000120
        /*0be4*/ 	.short	0x010a
        /*0be6*/ 	.byte	0xff
	.zero		1


	//   ....[176]....
        /*0be8*/ 	.word	0x000079b0
        /*0bec*/ 	.word	0x00000003
        /*0bf0*/ 	.word	0x00000260
        /*0bf4*/ 	.short	0x010a
        /*0bf6*/ 	.byte	0xff
	.zero		1


	//   ....[177]....
        /*0bf8*/ 	.word	0x00007a10
        /*0bfc*/ 	.word	0x00000000
        /*0c00*/ 	.word	0x00000000
        /*0c04*/ 	.short	0x010a
        /*0c06*/ 	.byte	0xff
	.zero		1


	//   ....[178]....
        /*0c08*/ 	.word	0x00007a70
        /*0c0c*/ 	.word	0x00000000
        /*0c10*/ 	.word	0x00000000
        /*0c14*/ 	.short	0x010a
        /*0c16*/ 	.byte	0xff
	.zero		1


	//   ....[179]....
        /*0c18*/ 	.word	0x00007ad0
        /*0c1c*/ 	.word	0x00000000
        /*0c20*/ 	.word	0x00000000
        /*0c24*/ 	.short	0x010a
        /*0c26*/ 	.byte	0xff
	.zero		1


	//   ....[180]....
        /*0c28*/ 	.word	0x00007b30
        /*0c2c*/ 	.word	0x00000000
        /*0c30*/ 	.word	0x00000000
        /*0c34*/ 	.short	0x010a
        /*0c36*/ 	.byte	0xff
	.zero		1


	//   ....[181]....
        /*0c38*/ 	.word	0x00007b90
        /*0c3c*/ 	.word	0x00000000
        /*0c40*/ 	.word	0x00000000
        /*0c44*/ 	.short	0x010a
        /*0c46*/ 	.byte	0xff
	.zero		1


	//   ....[182]....
        /*0c48*/ 	.word	0x00007bf0
        /*0c4c*/ 	.word	0x00000000
        /*0c50*/ 	.word	0x00000000
        /*0c54*/ 	.short	0x010a
        /*0c56*/ 	.byte	0xff
	.zero		1


	//   ....[183]....
        /*0c58*/ 	.word	0x00007c50
        /*0c5c*/ 	.word	0x00000000
        /*0c60*/ 	.word	0x00000000
        /*0c64*/ 	.short	0x010a
        /*0c66*/ 	.byte	0xff
	.zero		1


	//   ....[184]....
        /*0c68*/ 	.word	0x00007cb0
        /*0c6c*/ 	.word	0x00000000
        /*0c70*/ 	.word	0x00000000
        /*0c74*/ 	.short	0x010a
        /*0c76*/ 	.byte	0xff
	.zero		1


	//   ....[185]....
        /*0c78*/ 	.word	0x00007d10
        /*0c7c*/ 	.word	0x00000000
        /*0c80*/ 	.word	0x00000000
        /*0c84*/ 	.short	0x010a
        /*0c86*/ 	.byte	0xff
	.zero		1


	//   ....[186]....
        /*0c88*/ 	.word	0x00007d70
        /*0c8c*/ 	.word	0x00000000
        /*0c90*/ 	.word	0x00000000
        /*0c94*/ 	.short	0x010a
        /*0c96*/ 	.byte	0xff
	.zero		1


	//   ....[187]....
        /*0c98*/ 	.word	0x00007dd0
        /*0c9c*/ 	.word	0x00000000
        /*0ca0*/ 	.word	0x00000000
        /*0ca4*/ 	.short	0x010a
        /*0ca6*/ 	.byte	0xff
	.zero		1


	//   ....[188]....
        /*0ca8*/ 	.word	0x00007e30
        /*0cac*/ 	.word	0x00000000
        /*0cb0*/ 	.word	0x00000000
        /*0cb4*/ 	.short	0x010a
        /*0cb6*/ 	.byte	0xff
	.zero		1


	//   ....[189]....
        /*0cb8*/ 	.word	0x00007e90
        /*0cbc*/ 	.word	0x00000000
        /*0cc0*/ 	.word	0x00000000
        /*0cc4*/ 	.short	0x010a
        /*0cc6*/ 	.byte	0xff
	.zero		1


	//   ....[190]....
        /*0cc8*/ 	.word	0x00007ef0
        /*0ccc*/ 	.word	0x00000000
        /*0cd0*/ 	.word	0x00000000
        /*0cd4*/ 	.short	0x010a
        /*0cd6*/ 	.byte	0xff
	.zero		1


	//   ....[191]....
        /*0cd8*/ 	.word	0x00007f50
        /*0cdc*/ 	.word	0x00000000
        /*0ce0*/ 	.word	0x00000000
        /*0ce4*/ 	.short	0x010a
        /*0ce6*/ 	.byte	0xff
	.zero		1


	//   ....[192]....
        /*0ce8*/ 	.word	0x00007fb0
        /*0cec*/ 	.word	0x00000000
        /*0cf0*/ 	.word	0x00000000
        /*0cf4*/ 	.short	0x010a
        /*0cf6*/ 	.byte	0xff
	.zero		1


	//   ....[193]....
        /*0cf8*/ 	.word	0x00008010
        /*0cfc*/ 	.word	0x00000000
        /*0d00*/ 	.word	0x00000000
        /*0d04*/ 	.short	0x010a
        /*0d06*/ 	.byte	0xff
	.zero		1


	//   ....[194]....
        /*0d08*/ 	.word	0x00008070
        /*0d0c*/ 	.word	0x00000000
        /*0d10*/ 	.word	0x00000000
        /*0d14*/ 	.short	0x010a
        /*0d16*/ 	.byte	0xff
	.zero		1


	//   ....[195]....
        /*0d18*/ 	.word	0x000080d0
        /*0d1c*/ 	.word	0x00000000
        /*0d20*/ 	.word	0x00000000
        /*0d24*/ 	.short	0x010a
        /*0d26*/ 	.byte	0xff
	.zero		1


	//   ....[196]....
        /*0d28*/ 	.word	0x00008130
        /*0d2c*/ 	.word	0x00000000
        /*0d30*/ 	.word	0x00000000
        /*0d34*/ 	.short	0x010a
        /*0d36*/ 	.byte	0xff
	.zero		1


	//   ....[197]....
        /*0d38*/ 	.word	0x00008190
        /*0d3c*/ 	.word	0x00000000
        /*0d40*/ 	.word	0x00000000
        /*0d44*/ 	.short	0x010a
        /*0d46*/ 	.byte	0xff
	.zero		1


	//   ....[198]....
        /*0d48*/ 	.word	0x000081f0
        /*0d4c*/ 	.word	0x00000000
        /*0d50*/ 	.word	0x00000000
        /*0d54*/ 	.short	0x010a
        /*0d56*/ 	.byte	0xff
	.zero		1


	//   ....[199]....
        /*0d58*/ 	.word	0x00008250
        /*0d5c*/ 	.word	0x00000000
        /*0d60*/ 	.word	0x00000000
        /*0d64*/ 	.short	0x010a
        /*0d66*/ 	.byte	0xff
	.zero		1


	//   ....[200]....
        /*0d68*/ 	.word	0x000082b0
        /*0d6c*/ 	.word	0x00000000
        /*0d70*/ 	.word	0x00000000
        /*0d74*/ 	.short	0x010a
        /*0d76*/ 	.byte	0xff
	.zero		1


	//   ....[201]....
        /*0d78*/ 	.word	0x00008310
        /*0d7c*/ 	.word	0x00000000
        /*0d80*/ 	.word	0x00000000
        /*0d84*/ 	.short	0x010a
        /*0d86*/ 	.byte	0xff
	.zero		1


	//   ....[202]....
        /*0d88*/ 	.word	0x00008370
        /*0d8c*/ 	.word	0x00000000
        /*0d90*/ 	.word	0x00000000
        /*0d94*/ 	.short	0x010a
        /*0d96*/ 	.byte	0xff
	.zero		1


	//   ....[203]....
        /*0d98*/ 	.word	0x000083d0
        /*0d9c*/ 	.word	0x00000000
        /*0da0*/ 	.word	0x00000000
        /*0da4*/ 	.short	0x010a
        /*0da6*/ 	.byte	0xff
	.zero		1


	//   ....[204]....
        /*0da8*/ 	.word	0x00008430
        /*0dac*/ 	.word	0x00000000
        /*0db0*/ 	.word	0x00000000
        /*0db4*/ 	.short	0x010a
        /*0db6*/ 	.byte	0xff
	.zero		1


	//   ....[205]....
        /*0db8*/ 	.word	0x00008490
        /*0dbc*/ 	.word	0x00000000
        /*0dc0*/ 	.word	0x00000000
        /*0dc4*/ 	.short	0x010a
        /*0dc6*/ 	.byte	0xff
	.zero		1


	//   ....[206]....
        /*0dc8*/ 	.word	0x000084f0
        /*0dcc*/ 	.word	0x00000000
        /*0dd0*/ 	.word	0x00000000
        /*0dd4*/ 	.short	0x010a
        /*0dd6*/ 	.byte	0xff
	.zero		1


	//   ....[207]....
        /*0dd8*/ 	.word	0x00008550
        /*0ddc*/ 	.word	0x00000000
        /*0de0*/ 	.word	0x00000000
        /*0de4*/ 	.short	0x010a
        /*0de6*/ 	.byte	0xff
	.zero		1


	//   ....[208]....
        /*0de8*/ 	.word	0x000085b0
        /*0dec*/ 	.word	0x00000000
        /*0df0*/ 	.word	0x00000000
        /*0df4*/ 	.short	0x010a
        /*0df6*/ 	.byte	0xff
	.zero		1


	//   ....[209]....
        /*0df8*/ 	.word	0x00008610
        /*0dfc*/ 	.word	0x00000000
        /*0e00*/ 	.word	0x00000000
        /*0e04*/ 	.short	0x010a
        /*0e06*/ 	.byte	0xff
	.zero		1


	//   ....[210]....
        /*0e08*/ 	.word	0x00008670
        /*0e0c*/ 	.word	0x00000000
        /*0e10*/ 	.word	0x00000000
        /*0e14*/ 	.short	0x010a
        /*0e16*/ 	.byte	0xff
	.zero		1


	//   ....[211]....
        /*0e18*/ 	.word	0x000086d0
        /*0e1c*/ 	.word	0x00000000
        /*0e20*/ 	.word	0x00000000
        /*0e24*/ 	.short	0x010a
        /*0e26*/ 	.byte	0xff
	.zero		1


	//   ....[212]....
        /*0e28*/ 	.word	0x00008720
        /*0e2c*/ 	.word	0x00000002
        /*0e30*/ 	.word	0x000002c0
        /*0e34*/ 	.short	0x010a
        /*0e36*/ 	.byte	0xff
	.zero		1


	//   ....[213]....
        /*0e38*/ 	.word	0x00008780
        /*0e3c*/ 	.word	0x00000002
        /*0e40*/ 	.word	0x00000270
        /*0e44*/ 	.short	0x010a
        /*0e46*/ 	.byte	0xff
	.zero		1


	//   ....[214]....
        /*0e48*/ 	.word	0x000087d0
        /*0e4c*/ 	.word	0x00000002
        /*0e50*/ 	.word	0x00000260
        /*0e54*/ 	.short	0x010a
        /*0e56*/ 	.byte	0xff
	.zero		1


	//   ....[215]....
        /*0e58*/ 	.word	0x00008830
        /*0e5c*/ 	.word	0x00000000
        /*0e60*/ 	.word	0x00000270
        /*0e64*/ 	.short	0x010a
        /*0e66*/ 	.byte	0xff
	.zero		1


	//   ....[216]....
        /*0e68*/ 	.word	0x00008880
        /*0e6c*/ 	.word	0x00000000
        /*0e70*/ 	.word	0x00000260
        /*0e74*/ 	.short	0x010a
        /*0e76*/ 	.byte	0xff
	.zero		1


	//   ....[217]....
        /*0e78*/ 	.word	0x000088e0
        /*0e7c*/ 	.word	0x00000002
        /*0e80*/ 	.word	0x000002a0
        /*0e84*/ 	.short	0x010a
        /*0e86*/ 	.byte	0xff
	.zero		1


	//   ....[218]....
        /*0e88*/ 	.word	0x00008940
        /*0e8c*/ 	.word	0x00000000
        /*0e90*/ 	.word	0x00000000
        /*0e94*/ 	.short	0x010a
        /*0e96*/ 	.byte	0xff
	.zero		1


	//   ....[219]....
        /*0e98*/ 	.word	0x000089a0
        /*0e9c*/ 	.word	0x00000000
        /*0ea0*/ 	.word	0x00000000
        /*0ea4*/ 	.short	0x010a
        /*0ea6*/ 	.byte	0xff
	.zero		1


	//   ....[220]....
        /*0ea8*/ 	.word	0x00008a00
        /*0eac*/ 	.word	0x00000000
        /*0eb0*/ 	.word	0x00000000
        /*0eb4*/ 	.short	0x010a
        /*0eb6*/ 	.byte	0xff
	.zero		1


	//   ....[221]....
        /*0eb8*/ 	.word	0x00008a60
        /*0ebc*/ 	.word	0x00000000
        /*0ec0*/ 	.word	0x00000000
        /*0ec4*/ 	.short	0x010a
        /*0ec6*/ 	.byte	0xff
	.zero		1


	//   ....[222]....
        /*0ec8*/ 	.word	0x00008ac0
        /*0ecc*/ 	.word	0x00000000
        /*0ed0*/ 	.word	0x00000000
        /*0ed4*/ 	.short	0x010a
        /*0ed6*/ 	.byte	0xff
	.zero		1


	//   ....[223]....
        /*0ed8*/ 	.word	0x00008b10
        /*0edc*/ 	.word	0x00000003
        /*0ee0*/ 	.word	0x00000260
        /*0ee4*/ 	.short	0x010a
        /*0ee6*/ 	.byte	0xff
	.zero		1


	//   ....[224]....
        /*0ee8*/ 	.word	0x00008b70
        /*0eec*/ 	.word	0x00000000
        /*0ef0*/ 	.word	0x00000258
        /*0ef4*/ 	.short	0x010a
        /*0ef6*/ 	.byte	0xff
	.zero		1


	//   ....[225]....
        /*0ef8*/ 	.word	0x00008bd0
        /*0efc*/ 	.word	0x00000000
        /*0f00*/ 	.word	0x00000248
        /*0f04*/ 	.short	0x010a
        /*0f06*/ 	.byte	0xff
	.zero		1


	//   ....[226]....
        /*0f08*/ 	.word	0x00008c20
        /*0f0c*/ 	.word	0x00000008
        /*0f10*/ 	.word	0x00000260
        /*0f14*/ 	.short	0x010a
        /*0f16*/ 	.byte	0xff
	.zero		1


	//   ....[227]....
        /*0f18*/ 	.word	0x00008c80
        /*0f1c*/ 	.word	0x00000000
        /*0f20*/ 	.word	0x00000240
        /*0f24*/ 	.short	0x010a
        /*0f26*/ 	.byte	0xff
	.zero		1


	//   ....[228]....
        /*0f28*/ 	.word	0x00008cd0
        /*0f2c*/ 	.word	0x00000011
        /*0f30*/ 	.word	0x00000280
        /*0f34*/ 	.short	0x010a
        /*0f36*/ 	.byte	0xff
	.zero		1


	//----- nvinfo : EIATTR_NUM_MBARRIERS
	.align		4
.L_47:
        /*0f38*/ 	.byte	0x03, 0x38
        /*0f3a*/ 	.short	0x005c


	//----- nvinfo : EIATTR_EXIT_INSTR_OFFSETS
	.align		4
        /*0f3c*/ 	.byte	0x04, 0x1c
        /*0f3e*/ 	.short	(.L_49 - .L_48)


	//   ....[0]....
.L_48:
        /*0f40*/ 	.word	0x00003e50


	//   ....[1]....
        /*0f44*/ 	.word	0x00004340


	//   ....[2]....
        /*0f48*/ 	.word	0x000043a0


	//   ....[3]....
        /*0f4c*/ 	.word	0x00005230


	//   ....[4]....
        /*0f50*/ 	.word	0x00005f10


	//   ....[5]....
        /*0f54*/ 	.word	0x00005f50


	//   ....[6]....
        /*0f58*/ 	.word	0x00007890


	//----- nvinfo : EIATTR_MAX_THREADS
	.align		4
.L_49:
        /*0f5c*/ 	.byte	0x04, 0x05
        /*0f5e*/ 	.short	(.L_51 - .L_50)
.L_50:
        /*0f60*/ 	.word	0x00000100
        /*0f64*/ 	.word	0x00000001
        /*0f68*/ 	.word	0x00000001


	//----- nvinfo : EIATTR_CRS_STACK_SIZE
	.align		4
.L_51:
        /*0f6c*/ 	.byte	0x04, 0x1e
        /*0f6e*/ 	.short	(.L_53 - .L_52)
.L_52:
        /*0f70*/ 	.word	0x00000000


	//----- nvinfo : EIATTR_CBANK_PARAM_SIZE
	.align		4
.L_53:
        /*0f74*/ 	.byte	0x03, 0x19
        /*0f76*/ 	.short	0x0800


	//----- nvinfo : EIATTR_PARAM_CBANK
	.align		4
        /*0f78*/ 	.byte	0x04, 0x0a
        /*0f7a*/ 	.short	(.L_55 - .L_54)
	.align		4
.L_54:
        /*0f7c*/ 	.word	index@(.nv.constant0._ZN7cutlass13device_kernelINS_4gemm6kernel13GemmUniversalIN4cute5tupleIJiiiiEEENS1_10collective13CollectiveMmaINS1_35MainloopSm100TmaUmmaWarpSpecializedILi36ELi2ELi4ENS5_IJNS4_1CILi2EEENSA_ILi1EEESC_EEEEENS5_IJNSA_ILi64EEENSA_ILi32EEESF_EEENS_12float_e4m3_tENS5_IJlSC_lEEESI_SJ_NS4_8TiledMMAINS4_8MMA_AtomIJNS4_10MMA_TraitsINS4_19SM100_MMA_F8F6F4_SSEJSI_SI_fSF_SG_NS4_17integral_constantINS4_4UMMA5MajorELSQ_0EEESR_NSO_INSP_7ScaleInELSS_0EEEST_EEEEEENS4_6LayoutINS5_IJSC_SC_SC_EEENS5_IJNSA_ILi0EEESY_SY_EEEEENS5_IJNS4_10UnderscoreES11_S11_EEEEENS4_13SM90_TMA_LOADENS4_14ComposedLayoutINS4_7SwizzleILi2ELi4ELi3EEENS4_18smem_ptr_flag_bitsILi8EEENSW_INS5_IJNSA_ILi8EEESF_EEENS5_IJSF_SC_EEEEEEEvNS4_8identityENS4_23SM90_TMA_LOAD_MULTICASTES1E_vS1F_EENS_8epilogue10collective18CollectiveEpilogueINS1I_23Sm100TmaWarpSpecializedILi1ELi1ELi16ELb0ELb0EEEJSH_NS5_IJNSW_ISF_SC_EENSW_ISG_SC_EEEEESI_SJ_SI_SJ_NS1I_6fusion15FusionCallbacksIS1M_NS1Q_17LinearCombinationISI_fSI_fLNS_15FloatRoundStyleE2EEESH_S1P_JEEENS4_5SM1004TMEM4LOAD26SM100_TMEM_LOAD_16dp32b16xES14_NS15_INS16_ILi1ELi4ELi3EEES19_NSW_INS5_IJS1A_SG_EEENS5_IJSG_SC_EEEEEEENS4_39AutoVectorizingCopyWithAssumedAlignmentILi128EEENS4_14SM90_TMA_STOREES24_S26_S26_EEEvvEEEEvNT_6ParamsE)
        /*0f80*/ 	.short	0x0380
        /*0f82*/ 	.short	0x0800


	//----- nvinfo : EIATTR_SW_WAR
	.align		4
.L_55:
        /*0f84*/ 	.byte	0x04, 0x36
        /*0f86*/ 	.short	(.L_57 - .L_56)
.L_56:
        /*0f88*/ 	.word	0x00000008
.L_57:


//--------------------- .nv.callgraph             --------------------------
	.section	.nv.callgraph,"",@"SHT_CUDA_CALLGRAPH"
	.align	4
	.sectionentsize	8
	.align		4
        /*0000*/ 	.word	0x00000000
	.align		4
        /*0004*/ 	.word	0xffffffff
	.align		4
        /*0008*/ 	.word	index@(_ZN7cutlass13device_kernelINS_4gemm6kernel13GemmUniversalIN4cute5tupleIJiiiiEEENS1_10collective13CollectiveMmaINS1_35MainloopSm100TmaUmmaWarpSpecializedILi36ELi2ELi4ENS5_IJNS4_1CILi2EEENSA_ILi1EEESC_EEEEENS5_IJNSA_ILi64EEENSA_ILi32EEESF_EEENS_12float_e4m3_tENS5_IJlSC_lEEESI_SJ_NS4_8TiledMMAINS4_8MMA_AtomIJNS4_10MMA_TraitsINS4_19SM100_MMA_F8F6F4_SSEJSI_SI_fSF_SG_NS4_17integral_constantINS4_4UMMA5MajorELSQ_0EEESR_NSO_INSP_7ScaleInELSS_0EEEST_EEEEEENS4_6LayoutINS5_IJSC_SC_SC_EEENS5_IJNSA_ILi0EEESY_SY_EEEEENS5_IJNS4_10UnderscoreES11_S11_EEEEENS4_13SM90_TMA_LOADENS4_14ComposedLayoutINS4_7SwizzleILi2ELi4ELi3EEENS4_18smem_ptr_flag_bitsILi8EEENSW_INS5_IJNSA_ILi8EEESF_EEENS5_IJSF_SC_EEEEEEEvNS4_8identityENS4_23SM90_TMA_LOAD_MULTICASTES1E_vS1F_EENS_8epilogue10collective18CollectiveEpilogueINS1I_23Sm100TmaWarpSpecializedILi1ELi1ELi16ELb0ELb0EEEJSH_NS5_IJNSW_ISF_SC_EENSW_ISG_SC_EEEEESI_SJ_SI_SJ_NS1I_6fusion15FusionCallbacksIS1M_NS1Q_17LinearCombinationISI_fSI_fLNS_15FloatRoundStyleE2EEESH_S1P_JEEENS4_5SM1004TMEM4LOAD26SM100_TMEM_LOAD_16dp32b16xES14_NS15_INS16_ILi1ELi4ELi3EEES19_NSW_INS5_IJS1A_SG_EEENS5_IJSG_SC_EEEEEEENS4_39AutoVectorizingCopyWithAssumedAlignmentILi128EEENS4_14SM90_TMA_STOREES24_S26_S26_EEEvvEEEEvNT_6ParamsE)
	.align		4
        /*000c*/ 	.word	index@(__assertfail)
	.align		4
        /*0010*/ 	.word	0x00000000
	.align		4
        /*0014*/ 	.word	0xfffffffe
	.align		4
        /*0018*/ 	.word	0x00000000
	.align		4
        /*001c*/ 	.word	0xfffffffd
	.align		4
        /*0020*/ 	.word	0x00000000
	.align		4
        /*0024*/ 	.word	0xfffffffc


//--------------------- .nv.constant4             --------------------------
	.section	.nv.constant4,"a",@progbits
	.align	8
	.align		8
.nv.constant4:
        /*0000*/ 	.dword	__assertfail
	.align		8
        /*0008*/ 	.dword	__unnamed_1
	.align		8
        /*0010*/ 	.dword	__unnamed_2
	.align		8
        /*0018*/ 	.dword	_ZN40_INTERNAL_50e4ec27_4_k_cu_2986808f_207344cuda3std3__45__cpo5beginE
	.align		8
        /*0020*/ 	.dword	_ZN40_INTERNAL_50e4ec27_4_k_cu_2986808f_207344cuda3std3__45__cpo3endE
	.align		8
        /*0028*/ 	.dword	_ZN40_INTERNAL_50e4ec27_4_k_cu_2986808f_207344cuda3std3__45__cpo6cbeginE
	.align		8
        /*0030*/ 	.dword	_ZN40_INTERNAL_50e4ec27_4_k_cu_2986808f_207344cuda3std3__45__cpo4cendE
	.align		8
        /*0038*/ 	.dword	_ZN40_INTERNAL_50e4ec27_4_k_cu_2986808f_207344cuda3std3__442_GLOBAL__N__50e4ec27_4_k_cu_2986808f_207346ignoreE
	.align		8
        /*0040*/ 	.dword	_ZN40_INTERNAL_50e4ec27_4_k_cu_2986808f_207344cuda3std3__419piecewise_constructE
	.align		8
        /*0048*/ 	.dword	_ZN40_INTERNAL_50e4ec27_4_k_cu_2986808f_207344cuda3std3__48in_placeE
	.align		8
        /*0050*/ 	.dword	_ZN40_INTERNAL_50e4ec27_4_k_cu_2986808f_207344cuda3std6ranges3__45__cpo4swapE
	.align		8
        /*0058*/ 	.dword	_ZN40_INTERNAL_50e4ec27_4_k_cu_2986808f_207344cuda3std6ranges3__45__cpo9iter_moveE
	.align		8
        /*0060*/ 	.dword	_ZN40_INTERNAL_50e4ec27_4_k_cu_2986808f_207344cute7productE
	.align		8
        /*0068*/ 	.dword	_ZN40_INTERNAL_50e4ec27_4_k_cu_2986808f_207344cute1_E
	.align		8
        /*0070*/ 	.dword	$str$25
	.align		8
        /*0078*/ 	.dword	$str$26
	.align		8
        /*0080*/ 	.dword	$str$27
	.align		8
        /*0088*/ 	.dword	$str$28


//--------------------- .text._ZN7cutlass13device_kernelINS_4gemm6kernel13GemmUniversalIN4cute5tupleIJiiiiEEENS1_10collective13CollectiveMmaINS1_35MainloopSm100TmaUmmaWarpSpecializedILi36ELi2ELi4ENS5_IJNS4_1CILi2EEENSA_ILi1EEESC_EEEEENS5_IJNSA_ILi64EEENSA_ILi32EEESF_EEENS_12float_e4m3_tENS5_IJlSC_lEEESI_SJ_NS4_8TiledMMAINS4_8MMA_AtomIJNS4_10MMA_TraitsINS4_19SM100_MMA_F8F6F4_SSEJSI_SI_fSF_SG_NS4_17integral_constantINS4_4UMMA5MajorELSQ_0EEESR_NSO_INSP_7ScaleInELSS_0EEEST_EEEEEENS4_6LayoutINS5_IJSC_SC_SC_EEENS5_IJNSA_ILi0EEESY_SY_EEEEENS5_IJNS4_10UnderscoreES11_S11_EEEEENS4_13SM90_TMA_LOADENS4_14ComposedLayoutINS4_7SwizzleILi2ELi4ELi3EEENS4_18smem_ptr_flag_bitsILi8EEENSW_INS5_IJNSA_ILi8EEESF_EEENS5_IJSF_SC_EEEEEEEvNS4_8identityENS4_23SM90_TMA_LOAD_MULTICASTES1E_vS1F_EENS_8epilogue10collective18CollectiveEpilogueINS1I_23Sm100TmaWarpSpecializedILi1ELi1ELi16ELb0ELb0EEEJSH_NS5_IJNSW_ISF_SC_EENSW_ISG_SC_EEEEESI_SJ_SI_SJ_NS1I_6fusion15FusionCallbacksIS1M_NS1Q_17LinearCombinationISI_fSI_fLNS_15FloatRoundStyleE2EEESH_S1P_JEEENS4_5SM1004TMEM4LOAD26SM100_TMEM_LOAD_16dp32b16xES14_NS15_INS16_ILi1ELi4ELi3EEES19_NSW_INS5_IJS1A_SG_EEENS5_IJSG_SC_EEEEEEENS4_39AutoVectorizingCopyWithAssumedAlignmentILi128EEENS4_14SM90_TMA_STOREES24_S26_S26_EEEvvEEEEvNT_6ParamsE --------------------------
	.section	.text._ZN7cutlass13device_kernelINS_4gemm6kernel13GemmUniversalIN4cute5tupleIJiiiiEEENS1_10collective13CollectiveMmaINS1_35MainloopSm100TmaUmmaWarpSpecializedILi36ELi2ELi4ENS5_IJNS4_1CILi2EEENSA_ILi1EEESC_EEEEENS5_IJNSA_ILi64EEENSA_ILi32EEESF_EEENS_12float_e4m3_tENS5_IJlSC_lEEESI_SJ_NS4_8TiledMMAINS4_8MMA_AtomIJNS4_10MMA_TraitsINS4_19SM100_MMA_F8F6F4_SSEJSI_SI_fSF_SG_NS4_17integral_constantINS4_4UMMA5MajorELSQ_0EEESR_NSO_INSP_7ScaleInELSS_0EEEST_EEEEEENS4_6LayoutINS5_IJSC_SC_SC_EEENS5_IJNSA_ILi0EEESY_SY_EEEEENS5_IJNS4_10UnderscoreES11_S11_EEEEENS4_13SM90_TMA_LOADENS4_14ComposedLayoutINS4_7SwizzleILi2ELi4ELi3EEENS4_18smem_ptr_flag_bitsILi8EEENSW_INS5_IJNSA_ILi8EEESF_EEENS5_IJSF_SC_EEEEEEEvNS4_8identityENS4_23SM90_TMA_LOAD_MULTICASTES1E_vS1F_EENS_8epilogue10collective18CollectiveEpilogueINS1I_23Sm100TmaWarpSpecializedILi1ELi1ELi16ELb0ELb0EEEJSH_NS5_IJNSW_ISF_SC_EENSW_ISG_SC_EEEEESI_SJ_SI_SJ_NS1I_6fusion15FusionCallbacksIS1M_NS1Q_17LinearCombinationISI_fSI_fLNS_15FloatRoundStyleE2EEESH_S1P_JEEENS4_5SM1004TMEM4LOAD26SM100_TMEM_LOAD_16dp32b16xES14_NS15_INS16_ILi1ELi4ELi3EEES19_NSW_INS5_IJS1A_SG_EEENS5_IJSG_SC_EEEEEEENS4_39AutoVectorizingCopyWithAssumedAlignmentILi128EEENS4_14SM90_TMA_STOREES24_S26_S26_EEEvvEEEEvNT_6ParamsE,"ax",@progbits
	.align	128
.text._ZN7cutlass13device_kernelINS_4gemm6kernel13GemmUniversalIN4cute5tupleIJiiiiEEENS1_10collective13CollectiveMmaINS1_35MainloopSm100TmaUmmaWarpSpecializedILi36ELi2ELi4ENS5_IJNS4_1CILi2EEENSA_ILi1EEESC_EEEEENS5_IJNSA_ILi64EEENSA_ILi32EEESF_EEENS_12float_e4m3_tENS5_IJlSC_lEEESI_SJ_NS4_8TiledMMAINS4_8MMA_AtomIJNS4_10MMA_TraitsINS4_19SM100_MMA_F8F6F4_SSEJSI_SI_fSF_SG_NS4_17integral_constantINS4_4UMMA5MajorELSQ_0EEESR_NSO_INSP_7ScaleInELSS_0EEEST_EEEEEENS4_6LayoutINS5_IJSC_SC_SC_EEENS5_IJNSA_ILi0EEESY_SY_EEEEENS5_IJNS4_10UnderscoreES11_S11_EEEEENS4_13SM90_TMA_LOADENS4_14ComposedLayoutINS4_7SwizzleILi2ELi4ELi3EEENS4_18smem_ptr_flag_bitsILi8EEENSW_INS5_IJNSA_ILi8EEESF_EEENS5_IJSF_SC_EEEEEEEvNS4_8identityENS4_23SM90_TMA_LOAD_MULTICASTES1E_vS1F_EENS_8epilogue10collective18CollectiveEpilogueINS1I_23Sm100TmaWarpSpecializedILi1ELi1ELi16ELb0ELb0EEEJSH_NS5_IJNSW_ISF_SC_EENSW_ISG_SC_EEEEESI_SJ_SI_SJ_NS1I_6fusion15FusionCallbacksIS1M_NS1Q_17LinearCombinationISI_fSI_fLNS_15FloatRoundStyleE2EEESH_S1P_JEEENS4_5SM1004TMEM4LOAD26SM100_TMEM_LOAD_16dp32b16xES14_NS15_INS16_ILi1ELi4ELi3EEES19_NSW_INS5_IJS1A_SG_EEENS5_IJSG_SC_EEEEEEENS4_39AutoVectorizingCopyWithAssumedAlignmentILi128EEENS4_14SM90_TMA_STOREES24_S26_S26_EEEvvEEEEvNT_6ParamsE:
        .type           _ZN7cutlass13device_kernelINS_4gemm6kernel13GemmUniversalIN4cute5tupleIJiiiiEEENS1_10collective13CollectiveMmaINS1_35MainloopSm100TmaUmmaWarpSpecializedILi36ELi2ELi4ENS5_IJNS4_1CILi2EEENSA_ILi1EEESC_EEEEENS5_IJNSA_ILi64EEENSA_ILi32EEESF_EEENS_12float_e4m3_tENS5_IJlSC_lEEESI_SJ_NS4_8TiledMMAINS4_8MMA_AtomIJNS4_10MMA_TraitsINS4_19SM100_MMA_F8F6F4_SSEJSI_SI_fSF_SG_NS4_17integral_constantINS4_4UMMA5MajorELSQ_0EEESR_NSO_INSP_7ScaleInELSS_0EEEST_EEEEEENS4_6LayoutINS5_IJSC_SC_SC_EEENS5_IJNSA_ILi0EEESY_SY_EEEEENS5_IJNS4_10UnderscoreES11_S11_EEEEENS4_13SM90_TMA_LOADENS4_14ComposedLayoutINS4_7SwizzleILi2ELi4ELi3EEENS4_18smem_ptr_flag_bitsILi8EEENSW_INS5_IJNSA_ILi8EEESF_EEENS5_IJSF_SC_EEEEEEEvNS4_8identityENS4_23SM90_TMA_LOAD_MULTICASTES1E_vS1F_EENS_8epilogue10collective18CollectiveEpilogueINS1I_23Sm100TmaWarpSpecializedILi1ELi1ELi16ELb0ELb0EEEJSH_NS5_IJNSW_ISF_SC_EENSW_ISG_SC_EEEEESI_SJ_SI_SJ_NS1I_6fusion15FusionCallbacksIS1M_NS1Q_17LinearCombinationISI_fSI_fLNS_15FloatRoundStyleE2EEESH_S1P_JEEENS4_5SM1004TMEM4LOAD26SM100_TMEM_LOAD_16dp32b16xES14_NS15_INS16_ILi1ELi4ELi3EEES19_NSW_INS5_IJS1A_SG_EEENS5_IJSG_SC_EEEEEEENS4_39AutoVectorizingCopyWithAssumedAlignmentILi128EEENS4_14SM90_TMA_STOREES24_S26_S26_EEEvvEEEEvNT_6ParamsE,@function
        .size           _ZN7cutlass13device_kernelINS_4gemm6kernel13GemmUniversalIN4cute5tupleIJiiiiEEENS1_10collective13CollectiveMmaINS1_35MainloopSm100TmaUmmaWarpSpecializedILi36ELi2ELi4ENS5_IJNS4_1CILi2EEENSA_ILi1EEESC_EEEEENS5_IJNSA_ILi64EEENSA_ILi32EEESF_EEENS_12float_e4m3_tENS5_IJlSC_lEEESI_SJ_NS4_8TiledMMAINS4_8MMA_AtomIJNS4_10MMA_TraitsINS4_19SM100_MMA_F8F6F4_SSEJSI_SI_fSF_SG_NS4_17integral_constantINS4_4UMMA5MajorELSQ_0EEESR_NSO_INSP_7ScaleInELSS_0EEEST_EEEEEENS4_6LayoutINS5_IJSC_SC_SC_EEENS5_IJNSA_ILi0EEESY_SY_EEEEENS5_IJNS4_10UnderscoreES11_S11_EEEEENS4_13SM90_TMA_LOADENS4_14ComposedLayoutINS4_7SwizzleILi2ELi4ELi3EEENS4_18smem_ptr_flag_bitsILi8EEENSW_INS5_IJNSA_ILi8EEESF_EEENS5_IJSF_SC_EEEEEEEvNS4_8identityENS4_23SM90_TMA_LOAD_MULTICASTES1E_vS1F_EENS_8epilogue10collective18CollectiveEpilogueINS1I_23Sm100TmaWarpSpecializedILi1ELi1ELi16ELb0ELb0EEEJSH_NS5_IJNSW_ISF_SC_EENSW_ISG_SC_EEEEESI_SJ_SI_SJ_NS1I_6fusion15FusionCallbacksIS1M_NS1Q_17LinearCombinationISI_fSI_fLNS_15FloatRoundStyleE2EEESH_S1P_JEEENS4_5SM1004TMEM4LOAD26SM100_TMEM_LOAD_16dp32b16xES14_NS15_INS16_ILi1ELi4ELi3EEES19_NSW_INS5_IJS1A_SG_EEENS5_IJSG_SC_EEEEEEENS4_39AutoVectorizingCopyWithAssumedAlignmentILi128EEENS4_14SM90_TMA_STOREES24_S26_S26_EEEvvEEEEvNT_6ParamsE,(.L_x_232 - _ZN7cutlass13device_kernelINS_4gemm6kernel13GemmUniversalIN4cute5tupleIJiiiiEEENS1_10collective13CollectiveMmaINS1_35MainloopSm100TmaUmmaWarpSpecializedILi36ELi2ELi4ENS5_IJNS4_1CILi2EEENSA_ILi1EEESC_EEEEENS5_IJNSA_ILi64EEENSA_ILi32EEESF_EEENS_12float_e4m3_tENS5_IJlSC_lEEESI_SJ_NS4_8TiledMMAINS4_8MMA_AtomIJNS4_10MMA_TraitsINS4_19SM100_MMA_F8F6F4_SSEJSI_SI_fSF_SG_NS4_17integral_constantINS4_4UMMA5MajorELSQ_0EEESR_NSO_INSP_7ScaleInELSS_0EEEST_EEEEEENS4_6LayoutINS5_IJSC_SC_SC_EEENS5_IJNSA_ILi0EEESY_SY_EEEEENS5_IJNS4_10UnderscoreES11_S11_EEEEENS4_13SM90_TMA_LOADENS4_14ComposedLayoutINS4_7SwizzleILi2ELi4ELi3EEENS4_18smem_ptr_flag_bitsILi8EEENSW_INS5_IJNSA_ILi8EEESF_EEENS5_IJSF_SC_EEEEEEEvNS4_8identityENS4_23SM90_TMA_LOAD_MULTICASTES1E_vS1F_EENS_8epilogue10collective18CollectiveEpilogueINS1I_23Sm100TmaWarpSpecializedILi1ELi1ELi16ELb0ELb0EEEJSH_NS5_IJNSW_ISF_SC_EENSW_ISG_SC_EEEEESI_SJ_SI_SJ_NS1I_6fusion15FusionCallbacksIS1M_NS1Q_17LinearCombinationISI_fSI_fLNS_15FloatRoundStyleE2EEESH_S1P_JEEENS4_5SM1004TMEM4LOAD26SM100_TMEM_LOAD_16dp32b16xES14_NS15_INS16_ILi1ELi4ELi3EEES19_NSW_INS5_IJS1A_SG_EEENS5_IJSG_SC_EEEEEEENS4_39AutoVectorizingCopyWithAssumedAlignmentILi128EEENS4_14SM90_TMA_STOREES24_S26_S26_EEEvvEEEEvNT_6ParamsE)
        .other          _ZN7cutlass13device_kernelINS_4gemm6kernel13GemmUniversalIN4cute5tupleIJiiiiEEENS1_10collective13CollectiveMmaINS1_35MainloopSm100TmaUmmaWarpSpecializedILi36ELi2ELi4ENS5_IJNS4_1CILi2EEENSA_ILi1EEESC_EEEEENS5_IJNSA_ILi64EEENSA_ILi32EEESF_EEENS_12float_e4m3_tENS5_IJlSC_lEEESI_SJ_NS4_8TiledMMAINS4_8MMA_AtomIJNS4_10MMA_TraitsINS4_19SM100_MMA_F8F6F4_SSEJSI_SI_fSF_SG_NS4_17integral_constantINS4_4UMMA5MajorELSQ_0EEESR_NSO_INSP_7ScaleInELSS_0EEEST_EEEEEENS4_6LayoutINS5_IJSC_SC_SC_EEENS5_IJNSA_ILi0EEESY_SY_EEEEENS5_IJNS4_10UnderscoreES11_S11_EEEEENS4_13SM90_TMA_LOADENS4_14ComposedLayoutINS4_7SwizzleILi2ELi4ELi3EEENS4_18smem_ptr_flag_bitsILi8EEENSW_INS5_IJNSA_ILi8EEESF_EEENS5_IJSF_SC_EEEEEEEvNS4_8identityENS4_23SM90_TMA_LOAD_MULTICASTES1E_vS1F_EENS_8epilogue10collective18CollectiveEpilogueINS1I_23Sm100TmaWarpSpecializedILi1ELi1ELi16ELb0ELb0EEEJSH_NS5_IJNSW_ISF_SC_EENSW_ISG_SC_EEEEESI_SJ_SI_SJ_NS1I_6fusion15FusionCallbacksIS1M_NS1Q_17LinearCombinationISI_fSI_fLNS_15FloatRoundStyleE2EEESH_S1P_JEEENS4_5SM1004TMEM4LOAD26SM100_TMEM_LOAD_16dp32b16xES14_NS15_INS16_ILi1ELi4ELi3EEES19_NSW_INS5_IJS1A_SG_EEENS5_IJSG_SC_EEEEEEENS4_39AutoVectorizingCopyWithAssumedAlignmentILi128EEENS4_14SM90_TMA_STOREES24_S26_S26_EEEvvEEEEvNT_6ParamsE,@"STO_CUDA_ENTRY STV_DEFAULT"
_ZN7cutlass13device_kernelINS_4gemm6kernel13GemmUniversalIN4cute5tupleIJiiiiEEENS1_10collective13CollectiveMmaINS1_35MainloopSm100TmaUmmaWarpSpecializedILi36ELi2ELi4ENS5_IJNS4_1CILi2EEENSA_ILi1EEESC_EEEEENS5_IJNSA_ILi64EEENSA_ILi32EEESF_EEENS_12float_e4m3_tENS5_IJlSC_lEEESI_SJ_NS4_8TiledMMAINS4_8MMA_AtomIJNS4_10MMA_TraitsINS4_19SM100_MMA_F8F6F4_SSEJSI_SI_fSF_SG_NS4_17integral_constantINS4_4UMMA5MajorELSQ_0EEESR_NSO_INSP_7ScaleInELSS_0EEEST_EEEEEENS4_6LayoutINS5_IJSC_SC_SC_EEENS5_IJNSA_ILi0EEESY_SY_EEEEENS5_IJNS4_10UnderscoreES11_S11_EEEEENS4_13SM90_TMA_LOADENS4_14ComposedLayoutINS4_7SwizzleILi2ELi4ELi3EEENS4_18smem_ptr_flag_bitsILi8EEENSW_INS5_IJNSA_ILi8EEESF_EEENS5_IJSF_SC_EEEEEEEvNS4_8identityENS4_23SM90_TMA_LOAD_MULTICASTES1E_vS1F_EENS_8epilogue10collective18CollectiveEpilogueINS1I_23Sm100TmaWarpSpecializedILi1ELi1ELi16ELb0ELb0EEEJSH_NS5_IJNSW_ISF_SC_EENSW_ISG_SC_EEEEESI_SJ_SI_SJ_NS1I_6fusion15FusionCallbacksIS1M_NS1Q_17LinearCombinationISI_fSI_fLNS_15FloatRoundStyleE2EEESH_S1P_JEEENS4_5SM1004TMEM4LOAD26SM100_TMEM_LOAD_16dp32b16xES14_NS15_INS16_ILi1ELi4ELi3EEES19_NSW_INS5_IJS1A_SG_EEENS5_IJSG_SC_EEEEEEENS4_39AutoVectorizingCopyWithAssumedAlignmentILi128EEENS4_14SM90_TMA_STOREES24_S26_S26_EEEvvEEEEvNT_6ParamsE:
[----:B------:R-:W1:Y:S01]  /*0000*/  LDC R1, c[0x0][0x37c] ;  /* 0x0000df00ff017b82 */ /* 0x000e620000000800 */
[----:B------:R-:W2:Y:S01]  /*0010*/  S2R R37, SR_TID.X ;  /* 0x0000000000257919 */ /* 0x000ea20000002100 */
[----:B------:R-:W3:Y:S01]  /*0020*/  LDCU.64 UR8, c[0x0][0x890] ;  /* 0x00011200ff0877ac */ /* 0x000ee20008000a00 */
[----:B------:R-:W-:Y:S02]  /*0030*/  PRMT R47, RZ, 0x7610, R47 ;  /* 0x00007610ff2f7816 */ /* 0x000fe4000000002f */
[----:B------:R-:W-:Y:S01]  /*0040*/  ELECT P3, URZ, PT ;  /* 0x0000000000ff782f */ /* 0x000fe20003860000 */
[----:B---3--:R-:W-:-:S04]  /*0050*/  UISETP.NE.U32.AND UP0, UPT, UR8, URZ, UPT ;  /* 0x000000ff0800728c */ /* 0x008fc8000bf05070 */
[----:B------:R-:W-:Y:S01]  /*0060*/  UISETP.NE.AND.EX UP0, UPT, UR9, URZ, UPT, UP0 ;  /* 0x000000ff0900728c */ /* 0x000fe2000bf05300 */
[----:B--2---:R-:W-:-:S05]  /*0070*/  SHF.R.U32.HI R48, RZ, 0x5, R37 ;  /* 0x00000005ff307819 */ /* 0x004fca0000011625 */
[----:B------:R-:W2:Y:S02]  /*0080*/  SHFL.IDX PT, R0, R48, RZ, 0x1f ;  /* 0x00001fff30007589 */ /* 0x000ea400000e0000 */
[----:B--2---:R-:W-:Y:S01]  /*0090*/  R2UR UR18, R0 ;  /* 0x00000000001272ca */ /* 0x004fe200000e0000 */
[----:B-1----:R-:W-:-:S14]  /*00a0*/  BRA.U UP0, `(.L_x_0) ;  /* 0x0000000100307547 */ /* 0x002fdc000b800000 */
[----:B------:R-:W1:Y:S02]  /*00b0*/  LDCU.64 UR4, c[0x0][0x888] ;  /* 0x00011100ff0477ac */ /* 0x000e640008000a00 */
[----:B-1----:R-:W-:-:S04]  /*00c0*/  UISETP.NE.U32.AND UP0, UPT, UR4, URZ, UPT ;  /* 0x000000ff0400728c */ /* 0x002fc8000bf05070 */
[----:B------:R-:W-:-:S09]  /*00d0*/  UISETP.NE.AND.EX UP0, UPT, UR5, URZ, UPT, UP0 ;  /* 0x000000ff0500728c */ /* 0x000fd2000bf05300 */
[----:B------:R-:W-:Y:S05]  /*00e0*/  BRA.U !UP0, `(.L_x_1) ;  /* 0x0000000108147547 */ /* 0x000fea000b800000 */
[----:B------:R-:W1:Y:S01]  /*00f0*/  LDC.64 R24, c[0x0][0x888] ;  /* 0x00022200ff187b82 */ /* 0x000e620000000a00 */
[----:B------:R-:W1:Y:S02]  /*0100*/  LDCU.64 UR4, c[0x0][0x358] ;  /* 0x00006b00ff0477ac */ /* 0x000e640008000a00 */
[----:B-1----:R1:W5:Y:S01]  /*0110*/  LDG.E R24, desc[UR4][R24.64] ;  /* 0x0000000418187981 */ /* 0x002362000c1e1900 */
[----:B------:R-:W-:Y:S01]  /*0120*/  HFMA2 R47, -RZ, RZ, 0, 5.9604644775390625e-08 ;  /* 0x00000001ff2f7431 */ /* 0x000fe200000001ff */
[----:B------:R-:W-:Y:S05]  /*0130*/  BRA `(.L_x_0) ;  /* 0x00000000000c7947 */ /* 0x000fea0003800000 */
.L_x_1:
[----:B------:R-:W1:Y:S01]  /*0140*/  LDCU UR4, c[0x0][0x880] ;  /* 0x00011000ff0477ac */ /* 0x000e620008000800 */
[----:B------:R-:W-:Y:S01]  /*0150*/  HFMA2 R47, -RZ, RZ, 0, 5.9604644775390625e-08 ;  /* 0x00000001ff2f7431 */ /* 0x000fe200000001ff */
[----:B-1----:R-:W-:-:S07]  /*0160*/  MOV R24, UR4 ;  /* 0x0000000400187c02 */ /* 0x002fce0008000f00 */
.L_x_0:
[----:B------:R-:W2:Y:S02]  /*0170*/  LDCU.64 UR4, c[0x0][0x8b0] ;  /* 0x00011600ff0477ac */ /* 0x000ea40008000a00 */
[----:B--2---:R-:W-:-:S04]  /*0180*/  UISETP.NE.U32.AND UP0, UPT, UR4, URZ, UPT ;  /* 0x000000ff0400728c */ /* 0x004fc8000bf05070 */
[----:B------:R-:W-:-:S09]  /*0190*/  UISETP.NE.AND.EX UP0, UPT, UR5, URZ, UPT, UP0 ;  /* 0x000000ff0500728c */ /* 0x000fd2000bf05300 */
[----:B------:R-:W-:Y:S05]  /*01a0*/  BRA.U UP0, `(.L_x_2) ;  /* 0x0000000100287547 */ /* 0x000fea000b800000 */
[----:B------:R-:W2:Y:S02]  /*01b0*/  LDCU.64 UR4, c[0x0][0x8a8] ;  /* 0x00011500ff0477ac */ /* 0x000ea40008000a00 */
[----:B--2---:R-:W-:-:S04]  /*01c0*/  UISETP.NE.U32.AND UP0, UPT, UR4, URZ, UPT ;  /* 0x000000ff0400728c */ /* 0x004fc8000bf05070 */
[----:B------:R-:W-:-:S09]  /*01d0*/  UISETP.NE.AND.EX UP0, UPT, UR5, URZ, UPT, UP0 ;  /* 0x000000ff0500728c */ /* 0x000fd2000bf05300 */
[----:B------:R-:W-:Y:S05]  /*01e0*/  BRA.U !UP0, `(.L_x_3) ;  /* 0x0000000108107547 */ /* 0x000fea000b800000 */
[----:B------:R-:W2:Y:S01]  /*01f0*/  LDC.64 R2, c[0x0][0x8a8] ;  /* 0x00022a00ff027b82 */ /* 0x000ea20000000a00 */
[----:B------:R-:W2:Y:S02]  /*0200*/  LDCU.64 UR4, c[0x0][0x358] ;  /* 0x00006b00ff0477ac */ /* 0x000ea40008000a00 */
[----:B--2---:R2:W5:Y:S01]  /*0210*/  LDG.E R23, desc[UR4][R2.64] ;  /* 0x0000000402177981 */ /* 0x004562000c1e1900 */
[----:B------:R-:W-:Y:S05]  /*0220*/  BRA `(.L_x_2) ;  /* 0x0000000000087947 */ /* 0x000fea0003800000 */
.L_x_3:
[----:B------:R-:W2:Y:S02]  /*0230*/  LDCU UR4, c[0x0][0x8a0] ;  /* 0x00011400ff0477ac */ /* 0x000ea40008000800 */
[----:B--2---:R-:W-:Y:S02]  /*0240*/  MOV R23, UR4 ;  /* 0x0000000400177c02 */ /* 0x004fe40008000f00 */
.L_x_2:
[----:B------:R-:W-:Y:S01]  /*0250*/  IMAD.U32 R0, RZ, RZ, UR18 ;  /* 0x00000012ff007e24 */ /* 0x000fe2000f8e00ff */
[----:B------:R-:W-:Y:S04]  /*0260*/  BSSY.RECONVERGENT B0, `(.L_x_4) ;  /* 0x000000c000007945 */ /* 0x000fe80003800200 */
[C---:B------:R-:W-:Y:S02]  /*0270*/  ISETP.NE.OR P1, PT, R0.reuse, 0x1, !P3 ;  /* 0x000000010000780c */ /* 0x040fe40005f25670 */
[----:B------:R-:W-:-:S11]  /*0280*/  ISETP.NE.OR P0, PT, R0, 0x3, !P3 ;  /* 0x000000030000780c */ /* 0x000fd60005f05670 */
[----:B------:R-:W-:Y:S05]  /*0290*/  @P1 BRA `(.L_x_5) ;  /* 0x0000000000201947 */ /* 0x000fea0003800000 */
[----:B------:R-:W3:Y:S02]  /*02a0*/  LDCU.64 UR4, c[0x0][0x348] ;  /* 0x00006900ff0477ac */ /* 0x000ee40008000a00 */
[----:B---3--:R-:W-:Y:S02]  /*02b0*/  UIADD3 UR6, UP1, UPT, UR4, 0x80, URZ ;  /* 0x0000008004067890 */ /* 0x008fe4000ff3e0ff */
[----:B------:R-:W-:Y:S02]  /*02c0*/  UIADD3 UR4, UP0, UPT, UR4, 0x180, URZ ;  /* 0x0000018004047890 */ /* 0x000fe4000ff1e0ff */
[----:B------:R-:W-:Y:S02]  /*02d0*/  UIADD3.X UR7, UPT, UPT, URZ, UR5, URZ, UP1, !UPT ;  /* 0x00000005ff077290 */ /* 0x000fe40008ffe4ff */
[----:B------:R-:W-:-:S07]  /*02e0*/  UIADD3.X UR5, UPT, UPT, URZ, UR5, URZ, UP0, !UPT ;  /* 0x00000005ff057290 */ /* 0x000fce00087fe4ff */
[----:B------:R3:W-:Y:S02]  /*02f0*/  UTMACCTL.PF [UR6] ;  /* 0x00000000060079b9 */ /* 0x0007e40008040000 */
[----:B------:R3:W-:Y:S02]  /*0300*/  UTMACCTL.PF [UR4] ;  /* 0x00000000040079b9 */ /* 0x0007e40008040000 */
[----:B---3--:R-:W-:Y:S01]  /*0310*/  NOP ;  /* 0x0000000000007918 */ /* 0x008fe20000000000 */
.L_x_5:
[----:B------:R-:W-:Y:S05]  /*0320*/  BSYNC.RECONVERGENT B0 ;  /* 0x0000000000007941 */ /* 0x000fea0003800200 */
.L_x_4:
[----:B------:R-:W-:Y:S04]  /*0330*/  BSSY.RECONVERGENT B0, `(.L_x_6) ;  /* 0x000000a000007945 */ /* 0x000fe80003800200 */
        /* <DEDUP_REMOVED lines=9> */
.L_x_7:
[----:B------:R-:W-:Y:S05]  /*03d0*/  BSYNC.RECONVERGENT B0 ;  /* 0x0000000000007941 */ /* 0x000fea0003800200 */
.L_x_6:
[----:B------:R-:W3:Y:S01]  /*03e0*/  LDCU.64 UR4, c[0x0][0x888] ;  /* 0x00011100ff0477ac */ /* 0x000ee20008000a00 */
[----:B------:R-:W-:Y:S02]  /*03f0*/  UISETP.EQ.U32.AND UP2, UPT, UR8, URZ, UPT ;  /* 0x000000ff0800728c */ /* 0x000fe4000bf42070 */
[----:B------:R-:W-:Y:S02]  /*0400*/  UPLOP3.LUT UP3, UPT, UPT, UPT, UPT, 0x80, 0x8 ;  /* 0x000000000008789c */ /* 0x000fe40003f6f070 */
[----:B---3--:R-:W-:-:S04]  /*0410*/  UISETP.NE.U32.AND UP0, UPT, UR4, URZ, UPT ;  /* 0x000000ff0400728c */ /* 0x008fc8000bf05070 */
[----:B------:R-:W-:-:S04]  /*0420*/  UISETP.NE.AND.EX UP1, UPT, UR5, URZ, UPT, UP0 ;  /* 0x000000ff0500728c */ /* 0x000fc8000bf25300 */
[----:B------:R-:W-:-:S04]  /*0430*/  UISETP.EQ.OR.EX UP4, UPT, UR9, URZ, !UP1, UP2 ;  /* 0x000000ff0900728c */ /* 0x000fc8000cf82720 */
[----:B------:R-:W-:-:S05]  /*0440*/  UP2UR UR60, UPR, URZ, 0x10 ;  /* 0x00000010ff3c7883 */ /* 0x000fca0008000000 */
[----:B------:R-:W-:Y:S07]  /*0450*/  BRA.U !UP4, `(.L_x_8) ;  /* 0x000000010c207547 */ /* 0x000fee000b800000 */
[----:B------:R-:W-:Y:S01]  /*0460*/  UISETP.NE.U32.AND UP2, UPT, UR8, URZ, UPT ;  /* 0x000000ff0800728c */ /* 0x000fe2000bf45070 */
[----:B-----5:R-:W-:Y:S01]  /*0470*/  FSETP.NEU.AND P0, PT, R24, RZ, PT ;  /* 0x000000ff1800720b */ /* 0x020fe20003f0d000 */
[----:B------:R-:W-:Y:S02]  /*0480*/  USEL UR4, URZ, 0xffffffff, UP1 ;  /* 0xffffffffff047887 */ /* 0x000fe40008800000 */
[----:B------:R-:W-:-:S10]  /*0490*/  UISETP.NE.AND.EX UP2, UPT, UR9, URZ, UPT, UP2 ;  /* 0x000000ff0900728c */ /* 0x000fd4000bf45320 */
[----:B------:R-:W-:Y:S01]  /*04a0*/  VOTEU.ANY UP0, P0 ;  /* 0x0000000000ff7886 */ /* 0x000fe20000000100 */
[----:B------:R-:W-:-:S04]  /*04b0*/  @!UP2 USEL UR4, URZ, 0xffffffff, UP0 ;  /* 0xffffffffff04a887 */ /* 0x000fc80008000000 */
[----:B------:R-:W-:-:S04]  /*04c0*/  ULOP3.LUT UR4, UR4, 0x1, URZ, 0xc0, !UPT ;  /* 0x0000000104047892 */ /* 0x000fc8000f8ec0ff */
[----:B------:R-:W-:-:S11]  /*04d0*/  UISETP.NE.U32.AND UP3, UPT, UR4, 0x1, UPT ;  /* 0x000000010400788c */ /* 0x000fd6000bf65070 */
.L_x_8:
[----:B--2---:R-:W2:Y:S02]  /*04e0*/  SHFL.IDX PT, R2, R48, RZ, 0x1f ;  /* 0x00001fff30027589 */ /* 0x004ea400000e0000 */
[----:B--2---:R-:W-:-:S13]  /*04f0*/  ISETP.NE.AND P0, PT, R2, RZ, PT ;  /* 0x000000ff0200720c */ /* 0x004fda0003f05270 */
[----:B------:R-:W-:Y:S05]  /*0500*/  @P0 BRA `(.L_x_9) ;  /* 0x0000000400640947 */ /* 0x000fea0003800000 */
[----:B------:R-:W-:Y:S01]  /*0510*/  ELECT P0, URZ, PT ;  /* 0x0000000000ff782f */ /* 0x000fe20003800000 */
[----:B------:R-:W-:-:S12]  /*0520*/  BSSY.RECONVERGENT B0, `(.L_x_9) ;  /* 0x0000057000007945 */ /* 0x000fd80003800200 */
[----:B------:R-:W-:Y:S05]  /*0530*/  @!P0 BRA `(.L_x_10) ;  /* 0x0000000400548947 */ /* 0x000fea0003800000 */
[----:B------:R-:W2:Y:S01]  /*0540*/  S2UR UR4, SR_CgaCtaId ;  /* 0x00000000000479c3 */ /* 0x000ea20000008800 */
[----:B------:R-:W-:Y:S01]  /*0550*/  UMOV UR5, 0x400 ;  /* 0x0000040000057882 */ /* 0x000fe20000000000 */
[----:B------:R-:W-:Y:S01]  /*0560*/  UMOV UR8, 0x1 ;  /* 0x0000000100087882 */ /* 0x000fe20000000000 */
[----:B------:R-:W-:Y:S01]  /*0570*/  UMOV UR6, 0x2 ;  /* 0x0000000200067882 */ /* 0x000fe20000000000 */
[----:B------:R-:W-:-:S04]  /*0580*/  UIADD3 UR8, UPT, UPT, -UR8, 0x100000, URZ ;  /* 0x0010000008087890 */ /* 0x000fc8000fffe1ff */
[----:B------:R-:W-:Y:S02]  /*0590*/  USHF.L.U32 UR9, UR8, 0xb, URZ ;  /* 0x0000000b08097899 */ /* 0x000fe400080006ff */
[----:B------:R-:W-:Y:S02]  /*05a0*/  USHF.L.U32 UR8, UR8, 0x1, URZ ;  /* 0x0000000108087899 */ /* 0x000fe400080006ff */
[----:B------:R-:W-:-:S04]  /*05b0*/  UIADD3 UR6, UPT, UPT, -UR6, 0x100000, URZ ;  /* 0x0010000006067890 */ /* 0x000fc8000fffe1ff */
[----:B------:R-:W-:Y:S02]  /*05c0*/  USHF.L.U32 UR7, UR6, 0xb, URZ ;  /* 0x0000000b06077899 */ /* 0x000fe400080006ff */
[----:B------:R-:W-:Y:S02]  /*05d0*/  USHF.L.U32 UR6, UR6, 0x1, URZ ;  /* 0x0000000106067899 */ /* 0x000fe400080006ff */
[----:B--2---:R-:W-:Y:S01]  /*05e0*/  ULEA UR4, UR4, UR5, 0x18 ;  /* 0x0000000504047291 */ /* 0x004fe2000f8ec0ff */
[----:B------:R-:W2:Y:S11]  /*05f0*/  FENCE.VIEW.ASYNC.S ;  /* 0x00000000000073c6 */ /* 0x000eb60000000000 */
[----:B--2---:R2:W3:Y:S01]  /*0600*/  SYNCS.EXCH.64 URZ, [UR4], UR8 ;  /* 0x0000000804ff75b2 */ /* 0x0044e20008000100 */
[----:B------:R2:W4:Y:S01]  /*0610*/  SYNCS.EXCH.64 URZ, [UR4+0x120], UR6 ;  /* 0x0001200604ff75b2 */ /* 0x0005220008000100 */
[----:B------:R2:W1:Y:S01]  /*0620*/  SYNCS.EXCH.64 URZ, [UR4+0x8], UR8 ;  /* 0x0000080804ff75b2 */ /* 0x0004620008000100 */
        /* <DEDUP_REMOVED lines=68> */
[----:B------:R2:W1:Y:S02]  /*0a70*/  SYNCS.EXCH.64 URZ, [UR4+0x238], UR6 ;  /* 0x0002380604ff75b2 */ /* 0x0004640008000100 */
[----:B--234-:R-:W-:Y:S01]  /*0a80*/  NOP ;  /* 0x0000000000007918 */ /* 0x01cfe20000000000 */
.L_x_10:
[----:B------:R-:W-:Y:S05]  /*0a90*/  BSYNC.RECONVERGENT B0 ;  /* 0x0000000000007941 */ /* 0x000fea0003800200 */
.L_x_9:
[----:B------:R-:W2:Y:S01]  /*0aa0*/  SHFL.IDX PT, R2, R48, RZ, 0x1f ;  /* 0x00001fff30027589 */ /* 0x000ea200000e0000 */
[----:B------:R-:W-:Y:S01]  /*0ab0*/  NOP ;  /* 0x0000000000007918 */ /* 0x000fe20000000000 */
[----:B--2---:R-:W-:-:S13]  /*0ac0*/  ISETP.NE.AND P0, PT, R2, 0x1, PT ;  /* 0x000000010200780c */ /* 0x004fda0003f05270 */
[----:B------:R-:W-:Y:S05]  /*0ad0*/  @P0 BRA `(.L_x_11) ;  /* 0x0000000000400947 */ /* 0x000fea0003800000 */
        /* <DEDUP_REMOVED lines=9> */
[----:B------:R-:W-:Y:S01]  /*0b70*/  USHF.L.U32 UR6, UR6, 0x1, URZ ;  /* 0x0000000106067899 */ /* 0x000fe200080006ff */
[----:B------:R-:W-:Y:S01]  /*0b80*/  ELECT P0, URZ, PT ;  /* 0x0000000000ff782f */ /* 0x000fe20003800000 */
[----:B--2---:R-:W-:Y:S01]  /*0b90*/  ULEA UR4, UR4, UR5, 0x18 ;  /* 0x0000000504047291 */ /* 0x004fe2000f8ec0ff */
[----:B------:R-:W2:Y:S11]  /*0ba0*/  FENCE.VIEW.ASYNC.S ;  /* 0x00000000000073c6 */ /* 0x000eb60000000000 */
[----:B--2---:R2:W3:Y:S01]  /*0bb0*/  SYNCS.EXCH.64 URZ, [UR4+0x240], UR8 ;  /* 0x0002400804ff75b2 */ /* 0x0044e20008000100 */
[----:B------:R2:W4:Y:S01]  /*0bc0*/  SYNCS.EXCH.64 URZ, [UR4+0x248], UR6 ;  /* 0x0002480604ff75b2 */ /* 0x0005220008000100 */
[----:B------:R-:W-:Y:S01]  /*0bd0*/  NOP ;  /* 0x0000000000007918 */ /* 0x000fe20000000000 */
.L_x_11:
[----:B------:R-:W1:Y:S01]  /*0be0*/  SHFL.IDX PT, R2, R48, RZ, 0x1f ;  /* 0x00001fff30027589 */ /* 0x000e6200000e0000 */
[----:B------:R-:W-:Y:S01]  /*0bf0*/  NOP ;  /* 0x0000000000007918 */ /* 0x000fe20000000000 */
[----:B-1----:R-:W-:-:S13]  /*0c00*/  ISETP.NE.AND P0, PT, R2, 0x3, PT ;  /* 0x000000030200780c */ /* 0x002fda0003f05270 */
[----:B------:R-:W-:Y:S05]  /*0c10*/  @P0 BRA `(.L_x_12) ;  /* 0x0000000000300947 */ /* 0x000fea0003800000 */
[----:B--2---:R-:W1:Y:S01]  /*0c20*/  S2UR UR4, SR_CgaCtaId ;  /* 0x00000000000479c3 */ /* 0x004e620000008800 */
[----:B------:R-:W-:Y:S01]  /*0c30*/  UMOV UR6, 0x400 ;  /* 0x0000040000067882 */ /* 0x000fe20000000000 */
[----:B------:R-:W-:Y:S01]  /*0c40*/  UMOV UR5, 0x20 ;  /* 0x0000002000057882 */ /* 0x000fe20000000000 */
[----:B------:R-:W-:Y:S01]  /*0c50*/  ELECT P0, URZ, PT ;  /* 0x0000000000ff782f */ /* 0x000fe20003800000 */
[----:B-1----:R-:W-:Y:S02]  /*0c60*/  ULEA UR6, UR4, UR6, 0x18 ;  /* 0x0000000604067291 */ /* 0x002fe4000f8ec0ff */
[----:B------:R-:W-:-:S04]  /*0c70*/  UIADD3 UR4, UPT, UPT, -UR5, 0x100000, URZ ;  /* 0x0010000005047890 */ /* 0x000fc8000fffe1ff */
[----:B------:R-:W-:Y:S02]  /*0c80*/  USHF.L.U32 UR5, UR4, 0xb, URZ ;  /* 0x0000000b04057899 */ /* 0x000fe400080006ff */
[----:B------:R-:W-:Y:S01]  /*0c90*/  USHF.L.U32 UR4, UR4, 0x1, URZ ;  /* 0x0000000104047899 */ /* 0x000fe200080006ff */
[----:B------:R-:W1:Y:S11]  /*0ca0*/  FENCE.VIEW.ASYNC.S ;  /* 0x00000000000073c6 */ /* 0x000e760000000000 */
[----:B-1----:R1:W2:Y:S01]  /*0cb0*/  SYNCS.EXCH.64 URZ, [UR6+0x250], UR4 ;  /* 0x0002500406ff75b2 */ /* 0x0022a20008000100 */
[----:B------:R1:W1:Y:S01]  /*0cc0*/  SYNCS.EXCH.64 URZ, [UR6+0x258], UR4 ;  /* 0x0002580406ff75b2 */ /* 0x0002620008000100 */
[----:B------:R-:W-:Y:S01]  /*0cd0*/  NOP ;  /* 0x0000000000007918 */ /* 0x000fe20000000000 */
.L_x_12:
[----:B------:R-:W3:Y:S01]  /*0ce0*/  SHFL.IDX PT, R2, R48, RZ, 0x1f ;  /* 0x00001fff30027589 */ /* 0x000ee200000e0000 */
[----:B------:R-:W-:Y:S01]  /*0cf0*/  NOP ;  /* 0x0000000000007918 */ /* 0x000fe20000000000 */
[----:B---3--:R-:W-:-:S13]  /*0d00*/  ISETP.NE.AND P0, PT, R2, 0x4, PT ;  /* 0x000000040200780c */ /* 0x008fda0003f05270 */
[----:B------:R-:W-:Y:S05]  /*0d10*/  @P0 BRA `(.L_x_13) ;  /* 0x00000000004c0947 */ /* 0x000fea0003800000 */
[----:B-12---:R-:W1:Y:S01]  /*0d20*/  S2UR UR6, SR_CgaCtaId ;  /* 0x00000000000679c3 */ /* 0x006e620000008800 */
[----:B------:R-:W-:Y:S01]  /*0d30*/  UMOV UR4, 0x1e0 ;  /* 0x000001e000047882 */ /* 0x000fe20000000000 */
[----:B------:R-:W-:Y:S01]  /*0d40*/  UMOV UR5, 0x400 ;  /* 0x0000040000057882 */ /* 0x000fe20000000000 */
[----:B------:R-:W-:Y:S01]  /*0d50*/  USEL UR4, UR4, 0x1a0, UP3 ;  /* 0x000001a004047887 */ /* 0x000fe20009800000 */
[----:B------:R-:W-:Y:S01]  /*0d60*/  UMOV UR8, 0x1 ;  /* 0x0000000100087882 */ /* 0x000fe20000000000 */
[----:B------:R-:W-:Y:S01]  /*0d70*/  ELECT P0, URZ, PT ;  /* 0x0000000000ff782f */ /* 0x000fe20003800000 */
[----:B------:R-:W-:-:S04]  /*0d80*/  UIADD3 UR8, UPT, UPT, -UR8, 0x100000, URZ ;  /* 0x0010000008087890 */ /* 0x000fc8000fffe1ff */
[----:B------:R-:W-:Y:S02]  /*0d90*/  USHF.L.U32 UR9, UR8, 0xb, URZ ;  /* 0x0000000b08097899 */ /* 0x000fe400080006ff */
[----:B------:R-:W-:Y:S02]  /*0da0*/  USHF.L.U32 UR8, UR8, 0x1, URZ ;  /* 0x0000000108087899 */ /* 0x000fe400080006ff */
[----:B-1----:R-:W-:Y:S02]  /*0db0*/  ULEA UR6, UR6, UR5, 0x18 ;  /* 0x0000000506067291 */ /* 0x002fe4000f8ec0ff */
[----:B------:R-:W-:-:S04]  /*0dc0*/  UIADD3 UR4, UPT, UPT, -UR4, 0x100000, URZ ;  /* 0x0010000004047890 */ /* 0x000fc8000fffe1ff */
[----:B------:R-:W-:Y:S02]  /*0dd0*/  USHF.L.U32 UR5, UR4, 0xb, URZ ;  /* 0x0000000b04057899 */ /* 0x000fe400080006ff */
[----:B------:R-:W-:Y:S01]  /*0de0*/  USHF.L.U32 UR4, UR4, 0x1, URZ ;  /* 0x0000000104047899 */ /* 0x000fe200080006ff */
[----:B------:R-:W1:Y:S03]  /*0df0*/  FENCE.VIEW.ASYNC.S ;  /* 0x00000000000073c6 */ /* 0x000e660000000000 */
[----:B-1----:R3:W1:Y:S08]  /*0e00*/  SYNCS.EXCH.64 URZ, [UR6+0x260], UR8 ;  /* 0x0002600806ff75b2 */ /* 0x0026700008000100 */
[----:B------:R3:W2:Y:S01]  /*0e10*/  SYNCS.EXCH.64 URZ, [UR6+0x270], UR4 ;  /* 0x0002700406ff75b2 */ /* 0x0006a20008000100 */
[----:B------:R3:W1:Y:S01]  /*0e20*/  SYNCS.EXCH.64 URZ, [UR6+0x268], UR8 ;  /* 0x0002680806ff75b2 */ /* 0x0006620008000100 */
[----:B------:R3:W1:Y:S02]  /*0e30*/  SYNCS.EXCH.64 URZ, [UR6+0x278], UR4 ;  /* 0x0002780406ff75b2 */ /* 0x0006640008000100 */
[----:B---3--:R-:W-:Y:S01]  /*0e40*/  NOP ;  /* 0x0000000000007918 */ /* 0x008fe20000000000 */
.L_x_13:
[----:B------:R-:W3:Y:S01]  /*0e50*/  SHFL.IDX PT, R2, R48, RZ, 0x1f ;  /* 0x00001fff30027589 */ /* 0x000ee200000e0000 */
[----:B------:R-:W-:Y:S01]  /*0e60*/  NOP ;  /* 0x0000000000007918 */ /* 0x000fe20000000000 */
[----:B---3--:R-:W-:-:S13]  /*0e70*/  ISETP.NE.AND P0, PT, R2, 0x5, PT ;  /* 0x000000050200780c */ /* 0x008fda0003f05270 */
[----:B------:R-:W-:Y:S05]  /*0e80*/  @P0 BRA `(.L_x_14) ;  /* 0x0000000000580947 */ /* 0x000fea0003800000 */
[----:B-12---:R-:W1:Y:S01]  /*0e90*/  S2UR UR4, SR_CgaCtaId ;  /* 0x00000000000479c3 */ /* 0x006e620000008800 */
        /* <DEDUP_REMOVED lines=10> */
[----:B-1----:R-:W-:Y:S01]  /*0f40*/  ULEA UR4, UR4, UR5, 0x18 ;  /* 0x0000000504047291 */ /* 0x002fe2000f8ec0ff */
[----:B------:R-:W1:Y:S11]  /*0f50*/  FENCE.VIEW.ASYNC.S ;  /* 0x00000000000073c6 */ /* 0x000e760000000000 */
[----:B-1----:R3:W1:Y:S01]  /*0f60*/  SYNCS.EXCH.64 URZ, [UR4+0x280], UR8 ;  /* 0x0002800804ff75b2 */ /* 0x0026620008000100 */
[----:B------:R3:W2:Y:S01]  /*0f70*/  SYNCS.EXCH.64 URZ, [UR4+0x2a0], UR6 ;  /* 0x0002a00604ff75b2 */ /* 0x0006a20008000100 */
[----:B------:R3:W1:Y:S01]  /*0f80*/  SYNCS.EXCH.64 URZ, [UR4+0x288], UR8 ;  /* 0x0002880804ff75b2 */ /* 0x0006620008000100 */
[----:B------:R3:W1:Y:S01]  /*0f90*/  SYNCS.EXCH.64 URZ, [UR4+0x2a8], UR6 ;  /* 0x0002a80604ff75b2 */ /* 0x0006620008000100 */
[----:B------:R3:W1:Y:S01]  /*0fa0*/  SYNCS.EXCH.64 URZ, [UR4+0x290], UR8 ;  /* 0x0002900804ff75b2 */ /* 0x0006620008000100 */
[----:B------:R3:W1:Y:S01]  /*0fb0*/  SYNCS.EXCH.64 URZ, [UR4+0x2b0], UR6 ;  /* 0x0002b00604ff75b2 */ /* 0x0006620008000100 */
[----:B------:R3:W1:Y:S01]  /*0fc0*/  SYNCS.EXCH.64 URZ, [UR4+0x298], UR8 ;  /* 0x0002980804ff75b2 */ /* 0x0006620008000100 */
[----:B------:R3:W1:Y:S02]  /*0fd0*/  SYNCS.EXCH.64 URZ, [UR4+0x2b8], UR6 ;  /* 0x0002b80604ff75b2 */ /* 0x0006640008000100 */
[----:B---3--:R-:W-:Y:S01]  /*0fe0*/  NOP ;  /* 0x0000000000007918 */ /* 0x008fe20000000000 */
.L_x_14:
[----:B------:R-:W3:Y:S01]  /*0ff0*/  SHFL.IDX PT, R2, R48, RZ, 0x1f ;  /* 0x00001fff30027589 */ /* 0x000ee200000e0000 */
[----:B------:R-:W1:Y:S01]  /*1000*/  S2UR UR61, SR_CgaCtaId ;  /* 0x00000000003d79c3 */ /* 0x000e620000008800 */
[----:B------:R-:W-:Y:S01]  /*1010*/  NOP ;  /* 0x0000000000007918 */ /* 0x000fe20000000000 */
[----:B---3--:R-:W-:-:S13]  /*1020*/  ISETP.NE.AND P0, PT, R2, 0x3, PT ;  /* 0x000000030200780c */ /* 0x008fda0003f05270 */
[----:B-1----:R-:W-:Y:S05]  /*1030*/  @P0 BRA `(.L_x_15) ;  /* 0x0000000000340947 */ /* 0x002fea0003800000 */
[----:B--2---:R-:W-:Y:S01]  /*1040*/  UMOV UR4, 0x400 ;  /* 0x0000040000047882 */ /* 0x004fe20000000000 */
[----:B------:R-:W-:Y:S01]  /*1050*/  UMOV UR6, 0x20 ;  /* 0x0000002000067882 */ /* 0x000fe20000000000 */
[----:B------:R-:W-:Y:S02]  /*1060*/  ULEA UR4, UR61, UR4, 0x18 ;  /* 0x000000043d047291 */ /* 0x000fe4000f8ec0ff */
[----:B------:R-:W-:-:S04]  /*1070*/  UIADD3 UR6, UPT, UPT, -UR6, 0x100000, URZ ;  /* 0x0010000006067890 */ /* 0x000fc8000fffe1ff */
[----:B------:R-:W-:Y:S02]  /*1080*/  USHF.L.U32 UR7, UR6, 0xb, URZ ;  /* 0x0000000b06077899 */ /* 0x000fe400080006ff */
[----:B------:R-:W-:Y:S01]  /*1090*/  USHF.L.U32 UR6, UR6, 0x1, URZ ;  /* 0x0000000106067899 */ /* 0x000fe200080006ff */
[----:B------:R-:W-:Y:S01]  /*10a0*/  ELECT P0, URZ, PT ;  /* 0x0000000000ff782f */ /* 0x000fe20003800000 */
[----:B------:R-:W1:Y:S10]  /*10b0*/  FENCE.VIEW.ASYNC.S ;  /* 0x00000000000073c6 */ /* 0x000e740000000000 */
[----:B-1----:R1:W3:Y:S01]  /*10c0*/  SYNCS.EXCH.64 URZ, [UR4+0x2c0], UR6 ;  /* 0x0002c00604ff75b2 */ /* 0x0022e20008000100 */
[----:B------:R1:W2:Y:S01]  /*10d0*/  SYNCS.EXCH.64 URZ, [UR4+0x2d0], UR6 ;  /* 0x0002d00604ff75b2 */ /* 0x0002a20008000100 */
[----:B------:R1:W1:Y:S01]  /*10e0*/  SYNCS.EXCH.64 URZ, [UR4+0x2c8], UR6 ;  /* 0x0002c80604ff75b2 */ /* 0x0002620008000100 */
[----:B------:R1:W1:Y:S01]  /*10f0*/  SYNCS.EXCH.64 URZ, [UR4+0x2d8], UR6 ;  /* 0x0002d80604ff75b2 */ /* 0x0002620008000100 */
[----:B------:R-:W-:Y:S01]  /*1100*/  NOP ;  /* 0x0000000000007918 */ /* 0x000fe20000000000 */
.L_x_15:
[----:B-12---:R-:W1:Y:S01]  /*1110*/  LDCU UR4, c[0x0][0x36c] ;  /* 0x00006d80ff0477ac */ /* 0x006e620008000800 */
[----:B------:R-:W-:Y:S01]  /*1120*/  ISETP.NE.OR P3, PT, R0, 0x2, !P3 ;  /* 0x000000020000780c */ /* 0x000fe20005f65670 */
[----:B------:R-:W-:Y:S01]  /*1130*/  NOP ;  /* 0x0000000000007918 */ /* 0x000fe20000000000 */
[----:B------:R-:W-:Y:S01]  /*1140*/  LOP3.LUT R0, R37, 0x1f, RZ, 0xc0, !PT ;  /* 0x0000001f25007812 */ /* 0x000fe200078ec0ff */
[----:B------:R-:W-:Y:S02]  /*1150*/  UISETP.NE.AND UP4, UPT, UR18, 0x2, UPT ;  /* 0x000000021200788c */ /* 0x000fe4000bf85270 */
[----:B------:R-:W-:Y:S02]  /*1160*/  UISETP.NE.AND UP5, UPT, UR18, URZ, UPT ;  /* 0x000000ff1200728c */ /* 0x000fe4000bfa5270 */
[----:B-1----:R-:W-:-:S09]  /*1170*/  UISETP.EQ.U32.AND UP6, UPT, UR4, 0x1, UPT ;  /* 0x000000010400788c */ /* 0x002fd2000bfc2070 */
[----:B------:R-:W-:Y:S05]  /*1180*/  BRA.U !UP6, `(.L_x_16) ;  /* 0x000000010e087547 */ /* 0x000fea000b800000 */
[----:B---34-:R-:W-:Y:S01]  /*1190*/  UCGABAR_ARV ;  /* 0x00000000000079c7 */ /* 0x018fe20008000000 */
[----:B------:R-:W-:Y:S05]  /*11a0*/  BRA `(.L_x_17) ;  /* 0x0000000000047947 */ /* 0x000fea0003800000 */
.L_x_16:
[----:B---34-:R-:W-:Y:S01]  /*11b0*/  NOP ;  /* 0x0000000000007918 */ /* 0x018fe20000000000 */
.L_x_17:
[----:B------:R-:W1:Y:S01]  /*11c0*/  S2UR UR46, SR_CTAID.X ;  /* 0x00000000002e79c3 */ /* 0x000e620000002500 */
[----:B------:R-:W-:-:S05]  /*11d0*/  CS2R.32 R3, SR_CgaSize ;  /* 0x0000000000037805 */ /* 0x000fca0000008a00 */
[----:B------:R-:W-:-:S05]  /*11e0*/  IMAD R3, R3, -0xa0, RZ ;  /* 0xffffff6003037824 */ /* 0x000fca00078e02ff */
[----:B------:R-:W-:-:S14]  /*11f0*/  R2UR UR5, R3 ;  /* 0x00000000030572ca */ /* 0x000fdc00000e0000 */
[----:B------:R-:W2:Y:S01]  /*1200*/  LDCU UR5, c[0x0][UR5+0x2b0] ;  /* 0x00005600050577ac */ /* 0x000ea20008000800 */
[----:B------:R-:W-:-:S05]  /*1210*/  CS2R.32 R3, SR_CgaSize ;  /* 0x0000000000037805 */ /* 0x000fca0000008a00 */
[----:B------:R-:W-:-:S05]  /*1220*/  IMAD R3, R3, -0xa0, RZ ;  /* 0xffffff6003037824 */ /* 0x000fca00078e02ff */
[----:B------:R-:W-:-:S14]  /*1230*/  R2UR UR4, R3 ;  /* 0x00000000030472ca */ /* 0x000fdc00000e0000 */
[----:B------:R-:W3:Y:S01]  /*1240*/  LDCU UR4, c[0x0][UR4+0x2b4] ;  /* 0x00005680040477ac */ /* 0x000ee20008000800 */
[----:B------:R-:W4:Y:S01]  /*1250*/  S2UR UR45, SR_CTAID.Y ;  /* 0x00000000002d79c3 */ /* 0x000f220000002600 */
[----:B------:R-:W-:-:S05]  /*1260*/  CS2R.32 R3, SR_CgaSize ;  /* 0x0000000000037805 */ /* 0x000fca0000008a00 */
[----:B------:R-:W-:-:S05]  /*1270*/  IMAD R3, R3, -0xa0, RZ ;  /* 0xffffff6003037824 */ /* 0x000fca00078e02ff */
[----:B------:R-:W-:-:S14]  /*1280*/  R2UR UR58, R3 ;  /* 0x00000000033a72ca */ /* 0x000fdc00000e0000 */
[----:B------:R-:W3:Y:S01]  /*1290*/  LDCU UR58, c[0x0][UR58+0x2a0] ;  /* 0x000054003a3a77ac */ /* 0x000ee20008000800 */
[----:B------:R-:W-:-:S05]  /*12a0*/  CS2R.32 R3, SR_CgaSize ;  /* 0x0000000000037805 */ /* 0x000fca0000008a00 */
[----:B------:R-:W-:-:S05]  /*12b0*/  IMAD R3, R3, -0xa0, RZ ;  /* 0xffffff6003037824 */ /* 0x000fca00078e02ff */
[----:B------:R-:W-:-:S14]  /*12c0*/  R2UR UR55, R3 ;  /* 0x00000000033772ca */ /* 0x000fdc00000e0000 */
[----:B------:R-:W3:Y:S01]  /*12d0*/  LDCU UR55, c[0x0][UR55+0x2a4] ;  /* 0x00005480373777ac */ /* 0x000ee20008000800 */
[----:B------:R-:W-:Y:S01]  /*12e0*/  USHF.L.U32 UR28, UR61, 0xa, URZ ;  /* 0x0000000a3d1c7899 */ /* 0x000fe200080006ff */
[----:B------:R-:W3:Y:S01]  /*12f0*/  LDCU UR19, c[0x0][0xb24] ;  /* 0x00016480ff1377ac */ /* 0x000ee20008000800 */
[----:B------:R-:W3:Y:S01]  /*1300*/  LDCU UR42, c[0x0][0xb24] ;  /* 0x00016480ff2a77ac */ /* 0x000ee20008000800 */
[----:B-1----:R-:W-:Y:S01]  /*1310*/  I2FP.F32.U32 R3, UR46 ;  /* 0x0000002e00037c45 */ /* 0x002fe20008201000 */
[----:B------:R-:W1:Y:S04]  /*1320*/  LDCU UR22, c[0x0][0xb30] ;  /* 0x00016600ff1677ac */ /* 0x000e680008000800 */
[----:B--2---:R-:W-:Y:S01]  /*1330*/  FMUL R3, R3, UR5 ;  /* 0x0000000503037c20 */ /* 0x004fe20008400000 */
[----:B------:R-:W-:Y:S01]  /*1340*/  ULOP3.LUT UR28, UR28, 0x400, URZ, 0xc0, !UPT ;  /* 0x000004001c1c7892 */ /* 0x000fe2000f8ec0ff */
[----:B----4-:R-:W-:-:S04]  /*1350*/  I2FP.F32.U32 R2, UR45 ;  /* 0x0000002d00027c45 */ /* 0x010fc80008201000 */
[----:B------:R-:W2:Y:S01]  /*1360*/  F2I.U32.TRUNC.NTZ R3, R3 ;  /* 0x0000000300037305 */ /* 0x000ea2000020f000 */
[----:B---3--:R-:W-:-:S07]  /*1370*/  FMUL R2, R2, UR4 ;  /* 0x0000000402027c20 */ /* 0x008fce0008400000 */
[----:B------:R-:W3:Y:S01]  /*1380*/  F2I.U32.TRUNC.NTZ R2, R2 ;  /* 0x0000000200027305 */ /* 0x000ee2000020f000 */
[----:B--2---:R-:W-:Y:S02]  /*1390*/  R2UR UR4, R3 ;  /* 0x00000000030472ca */ /* 0x004fe400000e0000 */
[----:B---3--:R-:W-:Y:S02]  /*13a0*/  R2UR UR6, R2 ;  /* 0x00000000020672ca */ /* 0x008fe400000e0000 */
[----:B------:R-:W-:-:S09]  /*13b0*/  PRMT R2, RZ, 0x7610, R2 ;  /* 0x00007610ff027816 */ /* 0x000fd20000000002 */
[----:B------:R-:W-:-:S04]  /*13c0*/  UIADD3 UR5, UPT, UPT, -UR4, URZ, URZ ;  /* 0x000000ff04057290 */ /* 0x000fc8000fffe1ff */
[----:B------:R-:W-:Y:S02]  /*13d0*/  UIMAD UR58, UR58, UR5, UR46 ;  /* 0x000000053a3a72a4 */ /* 0x000fe4000f8e022e */
[----:B------:R-:W-:-:S04]  /*13e0*/  UIADD3 UR4, UPT, UPT, -UR6, URZ, URZ ;  /* 0x000000ff06047290 */ /* 0x000fc8000fffe1ff */
[----:B------:R-:W-:Y:S01]  /*13f0*/  UIMAD UR55, UR55, UR4, UR45 ;  /* 0x00000004373772a4 */ /* 0x000fe2000f8e022d */
[----:B-1----:R-:W-:Y:S11]  /*1400*/  BRA.U UP5, `(.L_x_18) ;  /* 0x0000000105247547 */ /* 0x002ff6000b800000 */
[----:B------:R-:W-:-:S04]  /*1410*/  UISETP.NE.AND UP0, UPT, UR55, URZ, UPT ;  /* 0x000000ff3700728c */ /* 0x000fc8000bf05270 */
[----:B------:R-:W-:-:S04]  /*1420*/  UISETP.EQ.OR UP0, UPT, UR58, URZ, !UP0 ;  /* 0x000000ff3a00728c */ /* 0x000fc8000c702670 */
[----:B------:R-:W-:Y:S02]  /*1430*/  USEL UR5, URZ, 0x1, !UP0 ;  /* 0x00000001ff057887 */ /* 0x000fe4000c000000 */
[----:B------:R-:W-:-:S04]  /*1440*/  UISETP.NE.AND UP0, UPT, UR55, URZ, UPT ;  /* 0x000000ff3700728c */ /* 0x000fc8000bf05270 */
[----:B------:R-:W-:Y:S02]  /*1450*/  USEL UR4, URZ, 0x2, UP0 ;  /* 0x00000002ff047887 */ /* 0x000fe40008000000 */
[----:B------:R-:W-:-:S04]  /*1460*/  UISETP.NE.AND UP0, UPT, UR58, 0x1, UPT ;  /* 0x000000013a00788c */ /* 0x000fc8000bf05270 */
[----:B------:R-:W-:-:S04]  /*1470*/  USEL UR4, UR4, 0x2, UP0 ;  /* 0x0000000204047887 */ /* 0x000fc80008000000 */
[----:B------:R-:W-:-:S06]  /*1480*/  UIADD3 UR4, UPT, UPT, UR5, UR4, URZ ;  /* 0x0000000405047290 */ /* 0x000fcc000fffe0ff */
[----:B------:R-:W-:-:S07]  /*1490*/  MOV R2, UR4 ;  /* 0x0000000400027c02 */ /* 0x000fce0008000f00 */
.L_x_18:
[----:B------:R-:W1:Y:S01]  /*14a0*/  S2UR UR36, SR_CTAID.Z ;  /* 0x00000000002479c3 */ /* 0x000e620000002700 */
[----:B------:R-:W-:-:S09]  /*14b0*/  UISETP.GE.AND UP0, UPT, UR19, 0x1, UPT ;  /* 0x000000011300788c */ /* 0x000fd2000bf06270 */
[----:B------:R-:W-:Y:S05]  /*14c0*/  BRA.U !UP0, `(.L_x_19) ;  /* 0x0000000108d47547 */ /* 0x000fea000b800000 */
[----:B------:R-:W2:Y:S01]  /*14d0*/  LDCU.128 UR12, c[0x0][0xb10] ;  /* 0x00016200ff0c77ac */ /* 0x000ea20008000c00 */
[----:B------:R-:W3:Y:S01]  /*14e0*/  LDCU UR20, c[0x0][0xb0c] ;  /* 0x00016180ff1477ac */ /* 0x000ee20008000800 */
[----:B------:R-:W4:Y:S01]  /*14f0*/  LDCU UR6, c[0x0][0x370] ;  /* 0x00006e00ff0677ac */ /* 0x000f220008000800 */
[----:B------:R-:W1:Y:S01]  /*1500*/  LDCU UR7, c[0x0][0x374] ;  /* 0x00006e80ff0777ac */ /* 0x000e620008000800 */
[----:B------:R-:W1:Y:S01]  /*1510*/  LDCU UR21, c[0x0][0xb20] ;  /* 0x00016400ff1577ac */ /* 0x000e620008000800 */
[----:B--2---:R-:W-:Y:S02]  /*1520*/  UIMAD.WIDE.U32 UR4, UR46, UR12, URZ ;  /* 0x0000000c2e0472a5 */ /* 0x004fe4000f8e00ff */
[----:B---3--:R-:W-:Y:S01]  /*1530*/  UISETP.NE.AND UP0, UPT, UR20, 0x1, UPT ;  /* 0x000000011400788c */ /* 0x008fe2000bf05270 */
[----:B------:R-:W2:Y:S01]  /*1540*/  LDCU.64 UR8, c[0x0][0xb28] ;  /* 0x00016500ff0877ac */ /* 0x000ea20008000a00 */
[----:B----4-:R-:W-:-:S03]  /*1550*/  UIMAD.WIDE.U32 UR10, UR6, UR12, URZ ;  /* 0x0000000c060a72a5 */ /* 0x010fc6000f8e00ff */
[----:B------:R-:W-:Y:S01]  /*1560*/  UMOV UR4, UR5 ;  /* 0x0000000500047c82 */ /* 0x000fe20008000000 */
[----:B------:R-:W-:Y:S02]  /*1570*/  UISETP.NE.AND UP2, UPT, UR19, 0x1, UPT ;  /* 0x000000011300788c */ /* 0x000fe4000bf45270 */
[----:B------:R-:W-:Y:S01]  /*1580*/  USHF.R.U32.HI UR4, URZ, UR13, UR4 ;  /* 0x0000000dff047299 */ /* 0x000fe20008011604 */
[----:B------:R-:W-:Y:S01]  /*1590*/  UMOV UR10, UR11 ;  /* 0x0000000b000a7c82 */ /* 0x000fe20008000000 */
[----:B------:R-:W-:Y:S02]  /*15a0*/  UIMAD.WIDE.U32 UR16, UR45, UR15, URZ ;  /* 0x0000000f2d1072a5 */ /* 0x000fe4000f8e00ff */
[----:B------:R-:W-:Y:S02]  /*15b0*/  USEL UR5, UR46, UR4, !UP0 ;  /* 0x000000042e057287 */ /* 0x000fe4000c000000 */
[----:B------:R-:W-:Y:S02]  /*15c0*/  @UP0 USHF.R.U32.HI UR6, URZ, UR13, UR10 ;  /* 0x0000000dff060299 */ /* 0x000fe4000801160a */
[----:B------:R-:W-:-:S02]  /*15d0*/  UISETP.NE.AND UP0, UPT, UR14, 0x1, UPT ;  /* 0x000000010e00788c */ /* 0x000fc4000bf05270 */
[----:B-1----:R-:W-:Y:S02]  /*15e0*/  UIMAD.WIDE.U32 UR10, UR7, UR15, URZ ;  /* 0x0000000f070a72a5 */ /* 0x002fe4000f8e00ff */
[----:B--2---:R-:W-:Y:S01]  /*15f0*/  UIMAD.WIDE.U32 UR12, UR6, UR8, URZ ;  /* 0x00000008060c72a5 */ /* 0x004fe2000f8e00ff */
[----:B------:R-:W-:Y:S02]  /*1600*/  UMOV UR4, UR17 ;  /* 0x0000001100047c82 */ /* 0x000fe40008000000 */
[----:B------:R-:W-:Y:S02]  /*1610*/  USHF.R.U32.HI UR4, URZ, UR21, UR4 ;  /* 0x00000015ff047299 */ /* 0x000fe40008011604 */
[----:B------:R-:W-:Y:S02]  /*1620*/  UMOV UR10, UR11 ;  /* 0x0000000b000a7c82 */ /* 0x000fe40008000000 */
[----:B------:R-:W-:Y:S01]  /*1630*/  UMOV UR12, UR13 ;  /* 0x0000000d000c7c82 */ /* 0x000fe20008000000 */
[----:B------:R-:W-:-:S02]  /*1640*/  @UP0 USHF.R.U32.HI UR7, URZ, UR21, UR10 ;  /* 0x00000015ff070299 */ /* 0x000fc4000801160a */
[----:B------:R-:W-:Y:S02]  /*1650*/  USEL UR4, UR45, UR4, !UP0 ;  /* 0x000000042d047287 */ /* 0x000fe4000c000000 */
[----:B------:R-:W-:Y:S02]  /*1660*/  UIMAD.WIDE.U32 UR10, UR7, UR8, URZ ;  /* 0x00000008070a72a5 */ /* 0x000fe4000f8e00ff */
[----:B------:R-:W-:Y:S02]  /*1670*/  @UP2 USHF.R.U32.HI UR6, URZ, UR9, UR12 ;  /* 0x00000009ff062299 */ /* 0x000fe4000801160c */
[----:B------:R-:W-:-:S03]  /*1680*/  UIMAD.WIDE.U32 UR12, UR4, UR8, URZ ;  /* 0x00000008040c72a5 */ /* 0x000fc6000f8e00ff */
[----:B------:R-:W-:Y:S02]  /*1690*/  UMOV UR10, UR11 ;  /* 0x0000000b000a7c82 */ /* 0x000fe40008000000 */
[----:B------:R-:W-:Y:S02]  /*16a0*/  @UP2 USHF.R.U32.HI UR7, URZ, UR9, UR10 ;  /* 0x00000009ff072299 */ /* 0x000fe4000801160a */
[----:B------:R-:W-:Y:S02]  /*16b0*/  UIMAD UR10, UR6, UR19, URZ ;  /* 0x00000013060a72a4 */ /* 0x000fe4000f8e02ff */
[----:B------:R-:W-:-:S04]  /*16c0*/  UIMAD UR7, UR7, UR19, URZ ;  /* 0x00000013070772a4 */ /* 0x000fc8000f8e02ff */
[----:B------:R-:W-:-:S03]  /*16d0*/  UISETP.GE.AND UP0, UPT, UR4, UR7, UPT ;  /* 0x000000070400728c */ /* 0x000fc6000bf06270 */
[----:B------:R-:W-:Y:S01]  /*16e0*/  UMOV UR7, UR13 ;  /* 0x0000000d00077c82 */ /* 0x000fe20008000000 */
[----:B------:R-:W-:Y:S02]  /*16f0*/  UISETP.GE.OR UP0, UPT, UR5, UR10, UP0 ;  /* 0x0000000a0500728c */ /* 0x000fe40008706670 */
[----:B------:R-:W-:Y:S02]  /*1700*/  UIMAD.WIDE.U32 UR10, UR5, UR8, URZ ;  /* 0x00000008050a72a5 */ /* 0x000fe4000f8e00ff */
[----:B------:R-:W-:Y:S02]  /*1710*/  USHF.R.U32.HI UR7, URZ, UR9, UR7 ;  /* 0x00000009ff077299 */ /* 0x000fe40008011607 */
[----:B------:R-:W-:Y:S02]  /*1720*/  UIADD3 UR10, UPT, UPT, -UR4, URZ, URZ ;  /* 0x000000ff040a7290 */ /* 0x000fe4000fffe1ff */
[----:B------:R-:W-:Y:S02]  /*1730*/  USEL UR7, UR4, UR7, !UP2 ;  /* 0x0000000704077287 */ /* 0x000fe4000d000000 */
[----:B------:R-:W-:Y:S01]  /*1740*/  UIMAD UR10, UR14, UR10, UR45 ;  /* 0x0000000a0e0a72a4 */ /* 0x000fe2000f8e022d */
[----:B------:R-:W-:Y:S01]  /*1750*/  @!UP0 UMOV UR8, UR11 ;  /* 0x0000000b00088c82 */ /* 0x000fe20008000000 */
[----:B------:R-:W-:-:S02]  /*1760*/  UIADD3 UR11, UPT, UPT, -UR5, URZ, URZ ;  /* 0x000000ff050b7290 */ /* 0x000fc4000fffe1ff */
[----:B------:R-:W-:Y:S02]  /*1770*/  @!UP0 USHF.R.U32.HI UR8, URZ, UR9, UR8 ;  /* 0x00000009ff088299 */ /* 0x000fe40008011608 */
[----:B------:R-:W-:Y:S02]  /*1780*/  UIADD3 UR9, UPT, UPT, -UR7, URZ, URZ ;  /* 0x000000ff07097290 */ /* 0x000fe4000fffe1ff */
[----:B------:R-:W-:Y:S02]  /*1790*/  @!UP0 USEL UR8, UR5, UR8, !UP2 ;  /* 0x0000000805088287 */ /* 0x000fe4000d000000 */
[----:B------:R-:W-:Y:S02]  /*17a0*/  UIMAD UR9, UR19, UR9, UR4 ;  /* 0x00000009130972a4 */ /* 0x000fe4000f8e0204 */
[----:B------:R-:W-:Y:S02]  /*17b0*/  @!UP0 UIADD3 UR7, UPT, UPT, UR7, -UR8, URZ ;  /* 0x8000000807078290 */ /* 0x000fe4000fffe0ff */
[----:B------:R-:W-:-:S02]  /*17c0*/  @!UP0 UIMAD UR6, UR9, UR6, UR8 ;  /* 0x00000006090682a4 */ /* 0x000fc4000f8e0208 */
[----:B------:R-:W-:Y:S02]  /*17d0*/  @!UP0 UIMAD UR4, UR7, UR19, UR5 ;  /* 0x00000013070482a4 */ /* 0x000fe4000f8e0205 */
[----:B------:R-:W-:Y:S02]  /*17e0*/  UIMAD UR46, UR20, UR11, UR46 ;  /* 0x0000000b142e72a4 */ /* 0x000fe4000f8e022e */
[----:B------:R-:W-:Y:S01]  /*17f0*/  UIMAD UR45, UR4, UR14, UR10 ;  /* 0x0000000e042d72a4 */ /* 0x000fe2000f8e020a */
[----:B------:R-:W-:Y:S02]  /*1800*/  @!UP0 UMOV UR5, UR6 ;  /* 0x0000000600058c82 */ /* 0x000fe40008000000 */
[----:B------:R-:W-:-:S12]  /*1810*/  UIMAD UR46, UR5, UR20, UR46 ;  /* 0x00000014052e72a4 */ /* 0x000fd8000f8e022e */
.L_x_19:
[----:B------:R-:W-:-:S09]  /*1820*/  UISETP.NE.AND UP0, UPT, UR22, 0x1, UPT ;  /* 0x000000011600788c */ /* 0x000fd2000bf05270 */
[----:B------:R-:W-:Y:S05]  /*1830*/  BRA.U UP0, `(.L_x_20) ;  /* 0x0000000100407547 */ /* 0x000fea000b800000 */
[----:B------:R-:W2:Y:S01]  /*1840*/  LDCU.128 UR8, c[0x0][0xb10] ;  /* 0x00016200ff0877ac */ /* 0x000ea20008000c00 */
[----:B------:R-:W3:Y:S01]  /*1850*/  LDCU UR12, c[0x0][0xb0c] ;  /* 0x00016180ff0c77ac */ /* 0x000ee20008000800 */
[----:B------:R-:W4:Y:S01]  /*1860*/  LDCU UR13, c[0x0][0xb20] ;  /* 0x00016400ff0d77ac */ /* 0x000f220008000800 */
[----:B--2---:R-:W-:Y:S02]  /*1870*/  UIMAD.WIDE.U32 UR4, UR46, UR8, URZ ;  /* 0x000000082e0472a5 */ /* 0x004fe4000f8e00ff */
[----:B------:R-:W-:Y:S02]  /*1880*/  UIMAD.WIDE.U32 UR6, UR45, UR11, URZ ;  /* 0x0000000b2d0672a5 */ /* 0x000fe4000f8e00ff */
[----:B---3--:R-:W-:Y:S02]  /*1890*/  UISETP.NE.AND UP0, UPT, UR12, 0x1, UPT ;  /* 0x000000010c00788c */ /* 0x008fe4000bf05270 */
[----:B------:R-:W-:-:S03]  /*18a0*/  USHF.R.U32.HI UR5, URZ, UR9, UR5 ;  /* 0x00000009ff057299 */ /* 0x000fc60008011605 */
[----:B------:R-:W-:Y:S01]  /*18b0*/  UMOV UR4, UR7 ;  /* 0x0000000700047c82 */ /* 0x000fe20008000000 */
[----:B------:R-:W-:Y:S02]  /*18c0*/  USEL UR5, UR46, UR5, !UP0 ;  /* 0x000000052e057287 */ /* 0x000fe4000c000000 */
[----:B------:R-:W-:Y:S02]  /*18d0*/  UISETP.NE.AND UP0, UPT, UR10, 0x1, UPT ;  /* 0x000000010a00788c */ /* 0x000fe4000bf05270 */
[----:B----4-:R-:W-:-:S04]  /*18e0*/  USHF.R.U32.HI UR4, URZ, UR13, UR4 ;  /* 0x0000000dff047299 */ /* 0x010fc80008011604 */
[----:B------:R-:W-:-:S04]  /*18f0*/  USEL UR4, UR45, UR4, !UP0 ;  /* 0x000000042d047287 */ /* 0x000fc8000c000000 */
[----:B------:R-:W-:Y:S02]  /*1900*/  UIADD3 UR6, UPT, UPT, UR5, -UR4, URZ ;  /* 0x8000000405067290 */ /* 0x000fe4000fffe0ff */
[----:B------:R-:W-:Y:S02]  /*1910*/  UIADD3 UR4, UPT, UPT, -UR5, UR4, URZ ;  /* 0x0000000405047290 */ /* 0x000fe4000fffe1ff */
[----:B------:R-:W-:Y:S02]  /*1920*/  UIMAD UR45, UR6, UR10, UR45 ;  /* 0x0000000a062d72a4 */ /* 0x000fe4000f8e022d */
[----:B------:R-:W-:-:S12]  /*1930*/  UIMAD UR46, UR4, UR12, UR46 ;  /* 0x0000000c042e72a4 */ /* 0x000fd8000f8e022e */
.L_x_20:
[----:B------:R-:W-:Y:S01]  /*1940*/  UISETP.NE.AND UP0, UPT, UR18, 0x2, UPT ;  /* 0x000000021200788c */ /* 0x000fe2000bf05270 */
[----:B------:R-:W-:Y:S09]  /*1950*/  BRA.U !UP6, `(.L_x_21) ;  /* 0x000000010e0c7547 */ /* 0x000ff2000b800000 */
[----:B------:R-:W-:Y:S01]  /*1960*/  UCGABAR_WAIT ;  /* 0x0000000000007dc7 */ /* 0x000fe20008000000 */
[----:B------:R-:W-:Y:S01]  /*1970*/  CCTL.IVALL ;  /* 0x00000000ff00798f */ /* 0x000fe20002000000 */
[----:B------:R-:W-:Y:S05]  /*1980*/  BRA `(.L_x_22) ;  /* 0x0000000000047947 */ /* 0x000fea0003800000 */
.L_x_21:
[----:B------:R-:W-:Y:S06]  /*1990*/  BAR.SYNC.DEFER_BLOCKING 0x0 ;  /* 0x0000000000007b1d */ /* 0x000fec0000010000 */
.L_x_22:
[----:B------:R-:W-:Y:S05]  /*19a0*/  BRA.U UP0, `(.L_x_23) ;  /* 0x0000002500307547 */ /* 0x000fea000b800000 */
[----:B------:R-:W2:Y:S01]  /*19b0*/  LDCU UR6, c[0x0][0x38c] ;  /* 0x00007180ff0677ac */ /* 0x000ea20008000800 */
[----:B------:R-:W-:Y:S01]  /*19c0*/  PLOP3.LUT P1, PT, PT, PT, UP3, 0x80, 0x8 ;  /* 0x000000000008781c */ /* 0x000fe20003f2f038 */
[----:B------:R-:W-:Y:S01]  /*19d0*/  IMAD.MOV.U32 R12, RZ, RZ, 0x1 ;  /* 0x00000001ff0c7424 */ /* 0x000fe200078e00ff */
[----:B------:R-:W-:Y:S01]  /*19e0*/  ISETP.EQ.OR P2, PT, R0, RZ, P3 ;  /* 0x000000ff0000720c */ /* 0x000fe20001f42670 */
[----:B------:R-:W-:Y:S01]  /*19f0*/  UMOV UR7, 0x400 ;  /* 0x0000040000077882 */ /* 0x000fe20000000000 */
[----:B------:R-:W-:Y:S01]  /*1a00*/  UISETP.NE.AND UP1, UPT, UR18, URZ, UPT ;  /* 0x000000ff1200728c */ /* 0x000fe2000bf25270 */
[----:B------:R-:W-:Y:S01]  /*1a10*/  PLOP3.LUT P1, PT, P1, PT, PT, 0x8, 0x80 ;  /* 0x000000000080781c */ /* 0x000fe20000f2e170 */
[----:B------:R-:W-:Y:S01]  /*1a20*/  USEL UR24, URZ, 0x1, UP4 ;  /* 0x00000001ff187887 */ /* 0x000fe2000a000000 */
[----:B------:R-:W-:Y:S01]  /*1a30*/  CS2R R10, SRZ ;  /* 0x00000000000a7805 */ /* 0x000fe2000001ff00 */
[----:B------:R-:W-:Y:S01]  /*1a40*/  ULEA UR7, UR61, UR7, 0x18 ;  /* 0x000000073d077291 */ /* 0x000fe2000f8ec0ff */
[----:B------:R-:W-:Y:S01]  /*1a50*/  IMAD.MOV.U32 R9, RZ, RZ, RZ ;  /* 0x000000ffff097224 */ /* 0x000fe200078e00ff */
[----:B------:R-:W3:Y:S01]  /*1a60*/  LDCU UR40, c[0x0][0x370] ;  /* 0x00006e00ff2877ac */ /* 0x000ee20008000800 */
[----:B------:R-:W-:Y:S01]  /*1a70*/  IMAD.MOV.U32 R8, RZ, RZ, 0x1 ;  /* 0x00000001ff087424 */ /* 0x000fe200078e00ff */
[----:B------:R-:W4:Y:S01]  /*1a80*/  LDCU.64 UR26, c[0x0][0x348] ;  /* 0x00006900ff1a77ac */ /* 0x000f220008000a00 */
[----:B--2---:R-:W-:-:S02]  /*1a90*/  UIADD3 UR5, UPT, UPT, UR6, 0x3f, URZ ;  /* 0x0000003f06057890 */ /* 0x004fc4000fffe0ff */
[----:B------:R-:W-:Y:S02]  /*1aa0*/  USHF.R.U32.HI UR47, URZ, 0x6, UR28 ;  /* 0x00000006ff2f7899 */ /* 0x000fe4000801161c */
[----:B------:R-:W-:Y:S02]  /*1ab0*/  USHF.R.S32.HI UR4, URZ, 0x1f, UR5 ;  /* 0x0000001fff047899 */ /* 0x000fe40008011405 */
[----:B------:R-:W-:Y:S02]  /*1ac0*/  UIADD3 UR48, UPT, UPT, UR6, 0x7e, URZ ;  /* 0x0000007e06307890 */ /* 0x000fe4000fffe0ff */
[----:B------:R-:W-:Y:S01]  /*1ad0*/  ULEA.HI UR4, UR4, UR5, URZ, 0x6 ;  /* 0x0000000504047291 */ /* 0x000fe2000f8f30ff */
[----:B------:R-:W2:Y:S03]  /*1ae0*/  LDCU UR39, c[0x0][0x374] ;  /* 0x00006e80ff2777ac */ /* 0x000ea60008000800 */
[----:B------:R-:W-:-:S02]  /*1af0*/  USHF.R.S32.HI UR43, URZ, 0x6, UR4 ;  /* 0x00000006ff2b7899 */ /* 0x000fc40008011404 */
[----:B------:R-:W-:Y:S02]  /*1b00*/  UIADD3 UR4, UPT, UPT, UR6, -0x1, URZ ;  /* 0xffffffff06047890 */ /* 0x000fe4000fffe0ff */
[----:B------:R-:W-:Y:S02]  /*1b10*/  UISETP.LT.U32.AND UP0, UPT, UR43, 0x24, UPT ;  /* 0x000000242b00788c */ /* 0x000fe4000bf01070 */
[----:B------:R-:W-:Y:S02]  /*1b20*/  UISETP.GE.U32.AND UP2, UPT, UR4, -0x7f, UPT ;  /* 0xffffff810400788c */ /* 0x000fe4000bf46070 */
[----:B------:R-:W-:Y:S02]  /*1b30*/  USEL UR41, UR43, 0x24, UP0 ;  /* 0x000000242b297887 */ /* 0x000fe40008000000 */
[----:B------:R-:W-:Y:S02]  /*1b40*/  USEL UR24, UR24, 0x2, UP1 ;  /* 0x0000000218187887 */ /* 0x000fe40008800000 */
[----:B------:R-:W-:-:S02]  /*1b50*/  UIADD3 UR21, UPT, UPT, UR41, -0x1, URZ ;  /* 0xffffffff29157890 */ /* 0x000fc4000fffe0ff */
[----:B------:R-:W-:Y:S02]  /*1b60*/  UIADD3 UR29, UPT, UPT, UR7, 0x25500, UR28 ;  /* 0x00025500071d7890 */ /* 0x000fe4000fffe01c */
[----:B------:R-:W-:Y:S02]  /*1b70*/  UIADD3 UR44, UPT, UPT, UR43, -UR41, URZ ;  /* 0x800000292b2c7290 */ /* 0x000fe4000fffe0ff */
[----:B------:R-:W-:Y:S01]  /*1b80*/  @UP2 UIADD3 UR21, UPT, UPT, UR41, URZ, URZ ;  /* 0x000000ff29152290 */ /* 0x000fe2000fffe0ff */
[----:B------:R-:W-:-:S03]  /*1b90*/  UMOV UR5, URZ ;  /* 0x000000ff00057c82 */ /* 0x000fc60008000000 */
[----:B--234-:R-:W-:-:S12]  /*1ba0*/  UIADD3 UR21, UPT, UPT, UR21, 0x1, URZ ;  /* 0x0000000115157890 */ /* 0x01cfd8000fffe0ff */
.L_x_43:
[----:B------:R-:W-:-:S09]  /*1bb0*/  UISETP.NE.AND UP0, UPT, UR61, URZ, UPT ;  /* 0x000000ff3d00728c */ /* 0x000fd2000bf05270 */
[----:B------:R-:W-:Y:S05]  /*1bc0*/  BRA.U UP0, `(.L_x_24) ;  /* 0x0000000100287547 */ /* 0x000fea000b800000 */
[----:B------:R-:W-:Y:S02]  /*1bd0*/  LEA R0, R9, UR7, 0x3 ;  /* 0x0000000709007c11 */ /* 0x000fe4000f8e18ff */
[----:B------:R-:W-:-:S04]  /*1be0*/  SHF.L.U32 R2, R8, 0x1f, RZ ;  /* 0x0000001f08027819 */ /* 0x000fc800000006ff */
[----:B------:R-:W2:Y:S02]  /*1bf0*/  SYNCS.PHASECHK.TRANS64.TRYWAIT P0, [R0+URZ+0x2d0], R2 ;  /* 0x0002d002000075a7 */ /* 0x000ea400080011ff */
[----:B--2---:R-:W-:Y:S05]  /*1c00*/  @!P0 BRA `(.L_x_25) ;  /* 0x0000005c00248947 */ /* 0x004fea0003800000 */
.L_x_135:
[----:B------:R-:W-:Y:S01]  /*1c10*/  VIADD R9, R9, 0x1 ;  /* 0x0000000109097836 */ /* 0x000fe20000000000 */
[----:B------:R2:W-:Y:S04]  /*1c20*/  SYNCS.ARRIVE.TRANS64.A1T0 RZ, [R0+URZ+0x2c0], RZ ;  /* 0x0002c0ff00ff79a7 */ /* 0x0005e800081000ff */
[----:B------:R-:W-:-:S04]  /*1c30*/  ISETP.NE.AND P0, PT, R9, 0x2, PT ;  /* 0x000000020900780c */ /* 0x000fc80003f05270 */
[----:B------:R-:W-:Y:S02]  /*1c40*/  SEL R9, R9, RZ, P0 ;  /* 0x000000ff09097207 */ /* 0x000fe40000000000 */
[----:B--2---:R-:W-:-:S04]  /*1c50*/  SEL R0, RZ, 0x1, P0 ;  /* 0x00000001ff007807 */ /* 0x004fc80000000000 */
[----:B------:R-:W-:-:S07]  /*1c60*/  LOP3.LUT R8, R8, R0, RZ, 0x3c, !PT ;  /* 0x0000000008087212 */ /* 0x000fce00078e3cff */
.L_x_24:
[----:B------:R-:W-:Y:S01]  /*1c70*/  ULEA UR4, UR5, UR7, 0x3 ;  /* 0x0000000705047291 */ /* 0x000fe2000f8e18ff */
[----:B------:R-:W-:Y:S01]  /*1c80*/  SHF.L.U32 R0, R12, 0x1f, RZ ;  /* 0x0000001f0c007819 */ /* 0x000fe200000006ff */
[----:B------:R-:W-:Y:S02]  /*1c90*/  UISETP.GE.U32.AND UP0, UPT, UR48, 0x7f, UPT ;  /* 0x0000007f3000788c */ /* 0x000fe4000bf06070 */
[----:B------:R-:W-:Y:S02]  /*1ca0*/  USHF.L.U32 UR35, UR46, 0x6, URZ ;  /* 0x000000062e237899 */ /* 0x000fe400080006ff */
[----:B------:R-:W-:Y:S01]  /*1cb0*/  ULEA UR19, UR45, UR47, 0x5 ;  /* 0x0000002f2d137291 */ /* 0x000fe2000f8e28ff */
[----:B------:R-:W-:Y:S02]  /*1cc0*/  UMOV UR13, URZ ;  /* 0x000000ff000d7c82 */ /* 0x000fe40008000000 */
[----:B------:R2:W3:Y:S02]  /*1cd0*/  SYNCS.PHASECHK.TRANS64.TRYWAIT P0, [UR4+0x120], R0 ;  /* 0x00012000ff0075a7 */ /* 0x0004e40008001104 */
[----:B------:R-:W-:Y:S07]  /*1ce0*/  BRA.U !UP0, `(.L_x_26) ;  /* 0x0000000108bc7547 */ /* 0x000fee000b800000 */
[----:B------:R-:W-:Y:S01]  /*1cf0*/  UMOV UR6, URZ ;  /* 0x000000ff00067c82 */ /* 0x000fe20008000000 */
[----:B------:R-:W-:-:S05]  /*1d00*/  UMOV UR4, UR5 ;  /* 0x0000000500047c82 */ /* 0x000fca0008000000 */
.L_x_32:
[----:B------:R-:W-:Y:S01]  /*1d10*/  ULEA UR33, UR4, UR7, 0x3 ;  /* 0x0000000704217291 */ /* 0x000fe2000f8e18ff */
[----:B---3--:R-:W-:Y:S01]  /*1d20*/  @!P3 MOV R2, 0x1800 ;  /* 0x000018000002b802 */ /* 0x008fe20000000f00 */
[----:B-1-34-:R-:W-:Y:S10]  /*1d30*/  @P0 BRA `(.L_x_27) ;  /* 0x00000000000c0947 */ /* 0x01aff40003800000 */
[----:B------:R-:W-:-:S04]  /*1d40*/  SHF.L.U32 R3, R12, 0x1f, RZ ;  /* 0x0000001f0c037819 */ /* 0x000fc800000006ff */
[----:B------:R-:W3:Y:S02]  /*1d50*/  SYNCS.PHASECHK.TRANS64.TRYWAIT P0, [UR33+0x120], R3 ;  /* 0x00012003ff0075a7 */ /* 0x000ee40008001121 */
[----:B---3--:R-:W-:Y:S05]  /*1d60*/  @!P0 BRA `(.L_x_28) ;  /* 0x0000005800e08947 */ /* 0x008fea0003800000 */
.L_x_27:
[----:B------:R3:W-:Y:S01]  /*1d70*/  @!P3 SYNCS.ARRIVE.TRANS64 RZ, [UR33], R2 ;  /* 0x00000002ffffb9a7 */ /* 0x0007e20008000021 */
[----:B------:R-:W-:-:S04]  /*1d80*/  ULOP3.LUT UR5, UR24, 0x2, URZ, 0xfc, !UPT ;  /* 0x0000000218057892 */ /* 0x000fc8000f8efcff */
[----:B------:R-:W-:-:S09]  /*1d90*/  UISETP.NE.AND UP0, UPT, UR5, 0x2, UPT ;  /* 0x000000020500788c */ /* 0x000fd2000bf05270 */
[----:B------:R-:W-:Y:S05]  /*1da0*/  BRA.U UP0, `(.L_x_29) ;  /* 0x0000000100047547 */ /* 0x000fea000b800000 */
[----:B-1----:R-:W-:Y:S05]  /*1db0*/  BPT.TRAP 0x1 ;  /* 0x000000040000795c */ /* 0x002fea0000300000 */
.L_x_29:
[----:B------:R-:W-:Y:S04]  /*1dc0*/  BSSY.RECONVERGENT B0, `(.L_x_30) ;  /* 0x0000003000007945 */ /* 0x000fe80003800200 */
[----:B------:R-:W-:Y:S05]  /*1dd0*/  @P2 BRA `(.L_x_31) ;  /* 0x0000000000042947 */ /* 0x000fea0003800000 */
[----:B-1----:R-:W-:Y:S05]  /*1de0*/  BPT.TRAP 0x1 ;  /* 0x000000040000795c */ /* 0x002fea0000300000 */
.L_x_31:
[----:B-1----:R-:W-:Y:S05]  /*1df0*/  BSYNC.RECONVERGENT B0 ;  /* 0x0000000000007941 */ /* 0x002fea0003800200 */
.L_x_30:
[----:B------:R-:W-:Y:S02]  /*1e00*/  UIADD3 UR5, UPT, UPT, UR4, 0x1, URZ ;  /* 0x0000000104057890 */ /* 0x000fe4000fffe0ff */
[----:B------:R-:W-:Y:S02]  /*1e10*/  USHF.L.U32 UR34, UR6, 0x6, URZ ;  /* 0x0000000606227899 */ /* 0x000fe400080006ff */
[----:B------:R-:W-:Y:S02]  /*1e20*/  UISETP.NE.AND UP0, UPT, UR5, 0x24, UPT ;  /* 0x000000240500788c */ /* 0x000fe4000bf05270 */
[----:B------:R-:W-:Y:S02]  /*1e30*/  UIADD3 UR6, UPT, UPT, UR6, 0x1, URZ ;  /* 0x0000000106067890 */ /* 0x000fe4000fffe0ff */
[----:B------:R-:W-:Y:S02]  /*1e40*/  USEL UR9, URZ, 0x1, UP0 ;  /* 0x00000001ff097887 */ /* 0x000fe40008000000 */
[----:B------:R-:W-:-:S02]  /*1e50*/  USEL UR5, UR5, URZ, UP0 ;  /* 0x000000ff05057287 */ /* 0x000fc40008000000 */
[----:B------:R-:W-:Y:S02]  /*1e60*/  ULEA UR32, UR4, UR7, 0xc ;  /* 0x0000000704207291 */ /* 0x000fe4000f8e60ff */
[----:B------:R-:W-:Y:S01]  /*1e70*/  ULEA UR8, UR5, UR7, 0x3 ;  /* 0x0000000705087291 */ /* 0x000fe2000f8e18ff */
[----:B------:R-:W-:Y:S01]  /*1e80*/  LOP3.LUT R12, R12, UR9, RZ, 0x3c, !PT ;  /* 0x000000090c0c7c12 */ /* 0x000fe2000f8e3cff */
[----:B------:R-:W-:Y:S02]  /*1e90*/  UIADD3 UR10, UP1, UPT, UR26, 0x80, URZ ;  /* 0x000000801a0a7890 */ /* 0x000fe4000ff3e0ff */
[----:B------:R-:W-:Y:S01]  /*1ea0*/  ULEA UR16, UR4, UR28, 0xb ;  /* 0x0000001c04107291 */ /* 0x000fe2000f8e58ff */
[----:B--2---:R-:W-:Y:S01]  /*1eb0*/  SHF.L.U32 R0, R12, 0x1f, RZ ;  /* 0x0000001f0c007819 */ /* 0x004fe200000006ff */
[----:B------:R-:W-:Y:S02]  /*1ec0*/  UIADD3.X UR11, UPT, UPT, URZ, UR27, URZ, UP1, !UPT ;  /* 0x0000001bff0b7290 */ /* 0x000fe40008ffe4ff */
[----:B------:R-:W-:Y:S01]  /*1ed0*/  UIADD3 UR32, UPT, UPT, UR32, 0x1500, URZ ;  /* 0x0000150020207890 */ /* 0x000fe2000fffe0ff */
[----:B------:R4:W1:Y:S01]  /*1ee0*/  SYNCS.PHASECHK.TRANS64.TRYWAIT P0, [UR8+0x120], R0 ;  /* 0x00012000ff0075a7 */ /* 0x0008620008001108 */
[----:B------:R-:W-:-:S02]  /*1ef0*/  UIADD3 UR8, UP0, UPT, UR26, 0x180, URZ ;  /* 0x000001801a087890 */ /* 0x000fc4000ff1e0ff */
[----:B------:R-:W-:Y:S02]  /*1f00*/  UIADD3 UR16, UPT, UPT, UR7, 0x25500, UR16 ;  /* 0x0002550007107890 */ /* 0x000fe4000fffe010 */
[----:B------:R-:W-:Y:S02]  /*1f10*/  UIADD3.X UR9, UPT, UPT, URZ, UR27, URZ, UP0, !UPT ;  /* 0x0000001bff097290 */ /* 0x000fe400087fe4ff */
[----:B------:R-:W-:Y:S01]  /*1f20*/  UISETP.NE.AND UP0, UPT, UR6, UR21, UPT ;  /* 0x000000150600728c */ /* 0x000fe2000bf05270 */
[----:B------:R-:W-:Y:S01]  /*1f30*/  UMOV UR12, 0x0 ;  /* 0x00000000000c7882 */ /* 0x000fe20000000000 */
[----:B------:R-:W-:Y:S01]  /*1f40*/  UMOV UR13, 0x10000000 ;  /* 0x10000000000d7882 */ /* 0x000fe20000000000 */
[----:B------:R-:W-:Y:S01]  /*1f50*/  UMOV UR4, 0x30000 ;  /* 0x0003000000047882 */ /* 0x000fe20000000000 */
[----:B------:R-:W-:Y:S01]  /*1f60*/  UMOV UR20, UR36 ;  /* 0x0000002400147c82 */ /* 0x000fe20008000000 */
[----:B------:R-:W-:Y:S01]  /*1f70*/  UMOV UR17, UR33 ;  /* 0x0000002100117c82 */ /* 0x000fe20008000000 */
[----:B------:R-:W-:Y:S01]  /*1f80*/  UMOV UR18, UR34 ;  /* 0x0000002200127c82 */ /* 0x000fe20008000000 */
[----:B------:R-:W-:Y:S01]  /*1f90*/  UTMALDG.3D [UR32], [UR10], desc[UR12] ;  /* 0x00000c200a0075b4 */ /* 0x000fe20008011000 */
[----:B------:R2:W-:Y:S02]  /*1fa0*/  UTMALDG.3D.MULTICAST [UR16], [UR8], UR4, desc[UR12] ;  /* 0x00000c10080073b4 */ /* 0x0005e40008011804 */
[----:B--2---:R-:W-:Y:S01]  /*1fb0*/  UMOV UR13, UR21 ;  /* 0x00000015000d7c82 */ /* 0x004fe20008000000 */
[----:B------:R-:W-:Y:S01]  /*1fc0*/  UMOV UR4, UR5 ;  /* 0x0000000500047c82 */ /* 0x000fe20008000000 */
[----:B------:R-:W-:Y:S05]  /*1fd0*/  BRA.U UP0, `(.L_x_32) ;  /* 0xfffffffd004c7547 */ /* 0x000fea000b83ffff */
.L_x_26:
[----:B------:R-:W-:Y:S01]  /*1fe0*/  ULEA UR4, UR5, UR7, 0x3 ;  /* 0x0000000705047291 */ /* 0x000fe2000f8e18ff */
[----:B--2-4-:R-:W-:Y:S01]  /*1ff0*/  SHF.L.U32 R0, R12, 0x1f, RZ ;  /* 0x0000001f0c007819 */ /* 0x014fe200000006ff */
[----:B------:R-:W-:Y:S01]  /*2000*/  @!P1 SYNCS.ARRIVE.TRANS64.A1T0 RZ, [UR7+0x258], RZ ;  /* 0x000258ffffff99a7 */ /* 0x000fe20008100007 */
[----:B------:R-:W-:-:S06]  /*2010*/  UISETP.GT.AND UP0, UPT, UR43, UR41, UPT ;  /* 0x000000292b00728c */ /* 0x000fcc000bf04270 */
[----:B-1-3--:R1:W2:Y:S03]  /*2020*/  SYNCS.PHASECHK.TRANS64.TRYWAIT P0, [UR4+0x120], R0 ;  /* 0x00012000ff0075a7 */ /* 0x00a2a60008001104 */
[----:B------:R-:W-:Y:S05]  /*2030*/  BRA.U !UP0, `(.L_x_33) ;  /* 0x0000000108bc7547 */ /* 0x000fea000b800000 */
[----:B------:R-:W-:Y:S01]  /*2040*/  UIADD3 UR25, UPT, UPT, UR44, UR13, URZ ;  /* 0x0000000d2c197290 */ /* 0x000fe2000fffe0ff */
[----:B------:R-:W-:-:S11]  /*2050*/  UMOV UR4, UR5 ;  /* 0x0000000500047c82 */ /* 0x000fd60008000000 */
.L_x_39:
[----:B------:R-:W-:Y:S01]  /*2060*/  ULEA UR9, UR4, UR7, 0x3 ;  /* 0x0000000704097291 */ /* 0x000fe2000f8e18ff */
[----:B--2---:R-:W-:Y:S01]  /*2070*/  @!P3 MOV R2, 0x1800 ;  /* 0x000018000002b802 */ /* 0x004fe20000000f00 */
[----:B--2-4-:R-:W-:Y:S10]  /*2080*/  @P0 BRA `(.L_x_34) ;  /* 0x00000000000c0947 */ /* 0x014ff40003800000 */
[----:B------:R-:W-:-:S04]  /*2090*/  SHF.L.U32 R3, R12, 0x1f, RZ ;  /* 0x0000001f0c037819 */ /* 0x000fc800000006ff */
[----:B------:R-:W2:Y:S02]  /*20a0*/  SYNCS.PHASECHK.TRANS64.TRYWAIT P0, [UR9+0x120], R3 ;  /* 0x00012003ff0075a7 */ /* 0x000ea40008001109 */
[----:B--2---:R-:W-:Y:S05]  /*20b0*/  @!P0 BRA `(.L_x_35) ;  /* 0x0000005800248947 */ /* 0x004fea0003800000 */
.L_x_34:
[----:B------:R2:W-:Y:S01]  /*20c0*/  @!P3 SYNCS.ARRIVE.TRANS64 RZ, [UR9], R2 ;  /* 0x00000002ffffb9a7 */ /* 0x0005e20008000009 */
[----:B------:R-:W-:-:S04]  /*20d0*/  ULOP3.LUT UR5, UR24, 0x2, URZ, 0xfc, !UPT ;  /* 0x0000000218057892 */ /* 0x000fc8000f8efcff */
[----:B------:R-:W-:-:S09]  /*20e0*/  UISETP.NE.AND UP0, UPT, UR5, 0x2, UPT ;  /* 0x000000020500788c */ /* 0x000fd2000bf05270 */
[----:B------:R-:W-:Y:S05]  /*20f0*/  BRA.U UP0, `(.L_x_36) ;  /* 0x0000000100047547 */ /* 0x000fea000b800000 */
[----:B------:R-:W-:Y:S05]  /*2100*/  BPT.TRAP 0x1 ;  /* 0x000000040000795c */ /* 0x000fea0000300000 */
.L_x_36:
[----:B------:R-:W-:Y:S04]  /*2110*/  BSSY.RECONVERGENT B0, `(.L_x_37) ;  /* 0x0000003000007945 */ /* 0x000fe80003800200 */
[----:B------:R-:W-:Y:S05]  /*2120*/  @P2 BRA `(.L_x_38) ;  /* 0x0000000000042947 */ /* 0x000fea0003800000 */
[----:B------:R-:W-:Y:S05]  /*2130*/  BPT.TRAP 0x1 ;  /* 0x000000040000795c */ /* 0x000fea0000300000 */
.L_x_38:
[----:B------:R-:W-:Y:S05]  /*2140*/  BSYNC.RECONVERGENT B0 ;  /* 0x0000000000007941 */ /* 0x000fea0003800200 */
.L_x_37:
[----:B------:R-:W-:Y:S02]  /*2150*/  UIADD3 UR5, UPT, UPT, UR4, 0x1, URZ ;  /* 0x0000000104057890 */ /* 0x000fe4000fffe0ff */
[----:B------:R-:W-:Y:S02]  /*2160*/  UIADD3 UR14, UP1, UPT, UR26, 0x80, URZ ;  /* 0x000000801a0e7890 */ /* 0x000fe4000ff3e0ff */
[----:B------:R-:W-:Y:S02]  /*2170*/  UISETP.NE.AND UP0, UPT, UR5, 0x24, UPT ;  /* 0x000000240500788c */ /* 0x000fe4000bf05270 */
[----:B------:R-:W-:Y:S02]  /*2180*/  USHF.L.U32 UR10, UR13, 0x6, URZ ;  /* 0x000000060d0a7899 */ /* 0x000fe400080006ff */
[----:B------:R-:W-:Y:S02]  /*2190*/  USEL UR8, URZ, 0x1, UP0 ;  /* 0x00000001ff087887 */ /* 0x000fe40008000000 */
[----:B------:R-:W-:-:S02]  /*21a0*/  USEL UR5, UR5, URZ, UP0 ;  /* 0x000000ff05057287 */ /* 0x000fc40008000000 */
[----:B------:R-:W-:Y:S02]  /*21b0*/  UIADD3 UR22, UP0, UPT, UR26, 0x180, URZ ;  /* 0x000001801a167890 */ /* 0x000fe4000ff1e0ff */
[----:B------:R-:W-:Y:S01]  /*21c0*/  LOP3.LUT R12, R12, UR8, RZ, 0x3c, !PT ;  /* 0x000000080c0c7c12 */ /* 0x000fe2000f8e3cff */
[----:B------:R-:W-:Y:S02]  /*21d0*/  ULEA UR8, UR4, UR7, 0xc ;  /* 0x0000000704087291 */ /* 0x000fe4000f8e60ff */
[----:B------:R-:W-:Y:S01]  /*21e0*/  ULEA UR6, UR5, UR7, 0x3 ;  /* 0x0000000705067291 */ /* 0x000fe2000f8e18ff */
[----:B-1----:R-:W-:Y:S01]  /*21f0*/  SHF.L.U32 R0, R12, 0x1f, RZ ;  /* 0x0000001f0c007819 */ /* 0x002fe200000006ff */
[----:B------:R-:W-:Y:S02]  /*2200*/  UIADD3 UR8, UPT, UPT, UR8, 0x1500, URZ ;  /* 0x0000150008087890 */ /* 0x000fe4000fffe0ff */
[----:B------:R-:W-:Y:S02]  /*2210*/  UIADD3.X UR15, UPT, UPT, URZ, UR27, URZ, UP1, !UPT ;  /* 0x0000001bff0f7290 */ /* 0x000fe40008ffe4ff */
[----:B------:R-:W-:-:S02]  /*2220*/  ULEA UR16, UR4, UR29, 0xb ;  /* 0x0000001d04107291 */ /* 0x000fc4000f8e58ff */
[----:B------:R-:W-:Y:S01]  /*2230*/  UIADD3.X UR23, UPT, UPT, URZ, UR27, URZ, UP0, !UPT ;  /* 0x0000001bff177290 */ /* 0x000fe200087fe4ff */
[----:B------:R3:W4:Y:S01]  /*2240*/  SYNCS.PHASECHK.TRANS64.TRYWAIT P0, [UR6+0x120], R0 ;  /* 0x00012000ff0075a7 */ /* 0x0007220008001106 */
[----:B------:R-:W-:Y:S01]  /*2250*/  UMOV UR30, 0x0 ;  /* 0x00000000001e7882 */ /* 0x000fe20000000000 */
[----:B------:R-:W-:Y:S01]  /*2260*/  UMOV UR31, 0x10000000 ;  /* 0x10000000001f7882 */ /* 0x000fe20000000000 */
[----:B------:R-:W-:Y:S01]  /*2270*/  UMOV UR11, UR35 ;  /* 0x00000023000b7c82 */ /* 0x000fe20008000000 */
[----:B------:R-:W-:Y:S01]  /*2280*/  UMOV UR12, UR36 ;  /* 0x00000024000c7c82 */ /* 0x000fe20008000000 */
[----:B------:R-:W-:Y:S01]  /*2290*/  UMOV UR6, 0x30000 ;  /* 0x0003000000067882 */ /* 0x000fe20000000000 */
[----:B------:R-:W-:Y:S01]  /*22a0*/  UMOV UR20, UR36 ;  /* 0x0000002400147c82 */ /* 0x000fe20008000000 */
[----:B------:R-:W-:Y:S01]  /*22b0*/  UMOV UR17, UR9 ;  /* 0x0000000900117c82 */ /* 0x000fe20008000000 */
[----:B------:R-:W-:Y:S01]  /*22c0*/  UMOV UR18, UR10 ;  /* 0x0000000a00127c82 */ /* 0x000fe20008000000 */
[----:B------:R3:W-:Y:S01]  /*22d0*/  UTMALDG.3D [UR8], [UR14], desc[UR30] ;  /* 0x00001e080e0075b4 */ /* 0x0007e20008011000 */
[----:B------:R-:W-:Y:S01]  /*22e0*/  UIADD3 UR13, UPT, UPT, UR13, 0x1, URZ ;  /* 0x000000010d0d7890 */ /* 0x000fe2000fffe0ff */
[----:B------:R-:W-:-:S03]  /*22f0*/  UMOV UR4, UR5 ;  /* 0x0000000500047c82 */ /* 0x000fc60008000000 */
[----:B------:R-:W-:Y:S01]  /*2300*/  UISETP.NE.AND UP0, UPT, UR13, UR25, UPT ;  /* 0x000000190d00728c */ /* 0x000fe2000bf05270 */
[----:B------:R3:W-:Y:S08]  /*2310*/  UTMALDG.3D.MULTICAST [UR16], [UR22], UR6, desc[UR30] ;  /* 0x00001e10160073b4 */ /* 0x0007f00008011806 */
[----:B---3--:R-:W-:Y:S05]  /*2320*/  BRA.U UP0, `(.L_x_39) ;  /* 0xfffffffd004c7547 */ /* 0x008fea000b83ffff */
.L_x_33:
[C---:B------:R-:W-:Y:S01]  /*2330*/  LEA R3, R11.reuse, UR7, 0x3 ;  /* 0x000000070b037c11 */ /* 0x040fe2000f8e18ff */
[----:B------:R-:W-:Y:S01]  /*2340*/  NOP ;  /* 0x0000000000007918 */ /* 0x000fe20000000000 */
[----:B-1----:R-:W-:Y:S02]  /*2350*/  SHF.L.U32 R0, R10, 0x1f, RZ ;  /* 0x0000001f0a007819 */ /* 0x002fe400000006ff */
[----:B------:R-:W-:Y:S02]  /*2360*/  LEA R4, R11, UR7, 0x4 ;  /* 0x000000070b047c11 */ /* 0x000fe4000f8e20ff */
[----:B--2-4-:R-:W1:Y:S02]  /*2370*/  SYNCS.PHASECHK.TRANS64.TRYWAIT P0, [R3+URZ+0x260], R0 ;  /* 0x00026000030075a7 */ /* 0x014e6400080011ff */
[----:B-1----:R-:W-:Y:S05]  /*2380*/  @!P0 BRA `(.L_x_40) ;  /* 0x0000005400888947 */ /* 0x002fea0003800000 */
.L_x_138:
[----:B------:R-:W2:Y:S01]  /*2390*/  LDS.128 R4, [R4+0x2f0] ;  /* 0x0002f00004047984 */ /* 0x000ea20000000c00 */
[----:B------:R-:W-:Y:S01]  /*23a0*/  UISETP.GE.AND UP0, UPT, UR42, 0x1, UPT ;  /* 0x000000012a00788c */ /* 0x000fe2000bf06270 */
[----:B------:R-:W-:Y:S01]  /*23b0*/  @!PT LDS RZ, [RZ] ;  /* 0x00000000fffff984 */ /* 0x000fe20000000800 */
[----:B------:R-:W-:Y:S01]  /*23c0*/  @!PT LDS RZ, [RZ] ;  /* 0x00000000fffff984 */ /* 0x000fe20000000800 */
[----:B------:R-:W-:Y:S01]  /*23d0*/  @!PT LDS RZ, [RZ] ;  /* 0x00000000fffff984 */ /* 0x000fe20000000800 */
[----:B------:R-:W-:Y:S01]  /*23e0*/  @!PT LDS RZ, [RZ] ;  /* 0x00000000fffff984 */ /* 0x000fe20000000800 */
[----:B------:R3:W-:Y:S06]  /*23f0*/  MEMBAR.ALL.CTA ;  /* 0x0000000000007992 */ /* 0x0007ec0000008000 */
[----:B---3--:R-:W3:Y:S01]  /*2400*/  FENCE.VIEW.ASYNC.S ;  /* 0x00000000000073c6 */ /* 0x008ee20000000000 */
[----:B--2---:R-:W-:-:S13]  /*2410*/  LOP3.LUT P0, RZ, R6, 0x1, RZ, 0xc0, !PT ;  /* 0x0000000106ff7812 */ /* 0x004fda000780c0ff */
[----:B---3--:R-:W-:Y:S01]  /*2420*/  VOTEU.ANY UP1, P0 ;  /* 0x0000000000ff7886 */ /* 0x008fe20000020100 */
[----:B------:R-:W-:-:S13]  /*2430*/  PLOP3.LUT P0, PT, PT, PT, UP1, 0x80, 0x8 ;  /* 0x000000000008781c */ /* 0x000fda0003f0f018 */
[----:B-1----:R-:W-:Y:S02]  /*2440*/  @P0 LOP3.LUT R0, R5, 0xffff, RZ, 0xc0, !PT ;  /* 0x0000ffff05000812 */ /* 0x002fe400078ec0ff */
[----:B------:R-:W-:Y:S02]  /*2450*/  @P0 MOV R2, R4 ;  /* 0x0000000400020202 */ /* 0x000fe40000000f00 */
[----:B------:R-:W-:Y:S01]  /*2460*/  @P0 R2UR UR6, R0 ;  /* 0x00000000000602ca */ /* 0x000fe200000e0000 */
[----:B------:R-:W-:Y:S01]  /*2470*/  VIADD R0, R3, 0x270 ;  /* 0x0000027003007836 */ /* 0x000fe20000000000 */
[----:B------:R-:W-:Y:S02]  /*2480*/  @P0 SHF.R.U32.HI R4, RZ, 0x10, R5 ;  /* 0x00000010ff040819 */ /* 0x000fe40000011605 */
[----:B------:R-:W-:Y:S02]  /*2490*/  @P0 R2UR UR8, R2 ;  /* 0x00000000020802ca */ /* 0x000fe400000e0000 */
[----:B------:R-:W-:-:S02]  /*24a0*/  PRMT R0, RZ, 0x654, R0 ;  /* 0x00000654ff007816 */ /* 0x000fc40000000000 */
[----:B------:R-:W-:Y:S02]  /*24b0*/  @P0 R2UR UR4, R4 ;  /* 0x00000000040402ca */ /* 0x000fe400000e0000 */
[----:B------:R1:W-:Y:S03]  /*24c0*/  SYNCS.ARRIVE.TRANS64.RED.A1T0 RZ, [R0+URZ], RZ ;  /* 0x000000ff00ff79a7 */ /* 0x0003e600081004ff */
[----:B------:R-:W-:-:S04]  /*24d0*/  @UP1 UMOV UR37, UR6 ;  /* 0x0000000600251c82 */ /* 0x000fc80008000000 */
[----:B------:R-:W-:-:S04]  /*24e0*/  @UP1 UMOV UR38, UR8 ;  /* 0x0000000800261c82 */ /* 0x000fc80008000000 */
[----:B------:R-:W-:Y:S01]  /*24f0*/  @UP1 UMOV UR36, UR4 ;  /* 0x0000000400241c82 */ /* 0x000fe20008000000 */
[----:B------:R-:W-:Y:S05]  /*2500*/  BRA.U !UP0, `(.L_x_41) ;  /* 0x0000000108d47547 */ /* 0x000fea000b800000 */
[----:B------:R-:W2:Y:S01]  /*2510*/  LDCU.128 UR12, c[0x0][0xb10] ;  /* 0x00016200ff0c77ac */ /* 0x000ea20008000c00 */
[----:B------:R-:W3:Y:S01]  /*2520*/  LDCU UR25, c[0x0][0xb20] ;  /* 0x00016400ff1977ac */ /* 0x000ee20008000800 */
[----:B------:R-:W4:Y:S01]  /*2530*/  LDCU UR20, c[0x0][0xb0c] ;  /* 0x00016180ff1477ac */ /* 0x000f220008000800 */
[----:B------:R-:W1:Y:S01]  /*2540*/  LDCU.64 UR10, c[0x0][0xb28] ;  /* 0x00016500ff0a77ac */ /* 0x000e620008000a00 */
[----:B------:R-:W-:Y:S02]  /*2550*/  UISETP.NE.AND UP3, UPT, UR42, 0x1, UPT ;  /* 0x000000012a00788c */ /* 0x000fe4000bf65270 */
[----:B--2---:R-:W-:Y:S02]  /*2560*/  UIMAD.WIDE.U32 UR16, UR39, UR15, URZ ;  /* 0x0000000f271072a5 */ /* 0x004fe4000f8e00ff */
[----:B------:R-:W-:Y:S02]  /*2570*/  UIMAD.WIDE.U32 UR8, UR40, UR12, URZ ;  /* 0x0000000c280872a5 */ /* 0x000fe4000f8e00ff */
[----:B------:R-:W-:-:S02]  /*2580*/  UISETP.NE.AND UP0, UPT, UR14, 0x1, UPT ;  /* 0x000000010e00788c */ /* 0x000fc4000bf05270 */
[----:B------:R-:W-:Y:S01]  /*2590*/  UIMAD.WIDE.U32 UR22, UR37, UR15, URZ ;  /* 0x0000000f251672a5 */ /* 0x000fe2000f8e00ff */
[----:B------:R-:W-:Y:S02]  /*25a0*/  UMOV UR16, UR17 ;  /* 0x0000001100107c82 */ /* 0x000fe40008000000 */
[----:B------:R-:W-:Y:S01]  /*25b0*/  UMOV UR8, UR9 ;  /* 0x0000000900087c82 */ /* 0x000fe20008000000 */
[----:B---3--:R-:W-:Y:S02]  /*25c0*/  USHF.R.U32.HI UR16, URZ, UR25, UR16 ;  /* 0x00000019ff107299 */ /* 0x008fe40008011610 */
[----:B----4-:R-:W-:Y:S02]  /*25d0*/  UISETP.NE.AND UP2, UPT, UR20, 0x1, UPT ;  /* 0x000000011400788c */ /* 0x010fe4000bf45270 */
[----:B------:R-:W-:Y:S02]  /*25e0*/  USHF.R.U32.HI UR8, URZ, UR13, UR8 ;  /* 0x0000000dff087299 */ /* 0x000fe40008011608 */
[----:B------:R-:W-:-:S02]  /*25f0*/  USEL UR6, UR39, UR16, !UP0 ;  /* 0x0000001027067287 */ /* 0x000fc4000c000000 */
[----:B------:R-:W-:Y:S02]  /*2600*/  USEL UR8, UR40, UR8, !UP2 ;  /* 0x0000000828087287 */ /* 0x000fe4000d000000 */
[----:B-1----:R-:W-:Y:S01]  /*2610*/  UIMAD.WIDE.U32 UR16, UR6, UR10, URZ ;  /* 0x0000000a061072a5 */ /* 0x002fe2000f8e00ff */
[----:B------:R-:W-:Y:S01]  /*2620*/  UMOV UR4, UR23 ;  /* 0x0000001700047c82 */ /* 0x000fe20008000000 */
[----:B------:R-:W-:Y:S02]  /*2630*/  UIMAD.WIDE.U32 UR18, UR38, UR12, URZ ;  /* 0x0000000c261272a5 */ /* 0x000fe4000f8e00ff */
[----:B------:R-:W-:-:S03]  /*2640*/  UIMAD.WIDE.U32 UR22, UR8, UR10, URZ ;  /* 0x0000000a081672a5 */ /* 0x000fc6000f8e00ff */
[----:B------:R-:W-:Y:S01]  /*2650*/  UMOV UR16, UR17 ;  /* 0x0000001100107c82 */ /* 0x000fe20008000000 */
[----:B------:R-:W-:Y:S02]  /*2660*/  USHF.R.U32.HI UR4, URZ, UR25, UR4 ;  /* 0x00000019ff047299 */ /* 0x000fe40008011604 */
[----:B------:R-:W-:Y:S01]  /*2670*/  @UP3 USHF.R.U32.HI UR6, URZ, UR11, UR16 ;  /* 0x0000000bff063299 */ /* 0x000fe20008011610 */
[----:B------:R-:W-:Y:S01]  /*2680*/  UMOV UR18, UR19 ;  /* 0x0000001300127c82 */ /* 0x000fe20008000000 */
[----:B------:R-:W-:Y:S01]  /*2690*/  UMOV UR22, UR23 ;  /* 0x0000001700167c82 */ /* 0x000fe20008000000 */
[----:B------:R-:W-:Y:S02]  /*26a0*/  USHF.R.U32.HI UR13, URZ, UR13, UR18 ;  /* 0x0000000dff0d7299 */ /* 0x000fe40008011612 */
[----:B------:R-:W-:Y:S02]  /*26b0*/  USEL UR4, UR37, UR4, !UP0 ;  /* 0x0000000425047287 */ /* 0x000fe4000c000000 */
[----:B------:R-:W-:-:S02]  /*26c0*/  @UP3 USHF.R.U32.HI UR8, URZ, UR11, UR22 ;  /* 0x0000000bff083299 */ /* 0x000fc40008011616 */
[----:B------:R-:W-:Y:S02]  /*26d0*/  UIMAD UR9, UR42, UR6, URZ ;  /* 0x000000062a0972a4 */ /* 0x000fe4000f8e02ff */
[----:B------:R-:W-:Y:S02]  /*26e0*/  USEL UR6, UR38, UR13, !UP2 ;  /* 0x0000000d26067287 */ /* 0x000fe4000d000000 */
[----:B------:R-:W-:Y:S02]  /*26f0*/  UIMAD UR12, UR42, UR8, URZ ;  /* 0x000000082a0c72a4 */ /* 0x000fe4000f8e02ff */
[----:B------:R-:W-:Y:S02]  /*2700*/  UISETP.GE.AND UP0, UPT, UR4, UR9, UPT ;  /* 0x000000090400728c */ /* 0x000fe4000bf06270 */
[----:B------:R-:W-:Y:S02]  /*2710*/  UIMAD.WIDE.U32 UR16, UR4, UR10, URZ ;  /* 0x0000000a041072a5 */ /* 0x000fe4000f8e00ff */
[----:B------:R-:W-:-:S02]  /*2720*/  UISETP.GE.OR UP0, UPT, UR6, UR12, UP0 ;  /* 0x0000000c0600728c */ /* 0x000fc40008706670 */
[----:B------:R-:W-:Y:S02]  /*2730*/  UIMAD.WIDE.U32 UR12, UR6, UR10, URZ ;  /* 0x0000000a060c72a5 */ /* 0x000fe4000f8e00ff */
[----:B------:R-:W-:Y:S01]  /*2740*/  UIADD3 UR15, UPT, UPT, -UR4, URZ, URZ ;  /* 0x000000ff040f7290 */ /* 0x000fe2000fffe1ff */
[----:B------:R-:W-:Y:S01]  /*2750*/  UMOV UR10, UR17 ;  /* 0x00000011000a7c82 */ /* 0x000fe20008000000 */
[----:B------:R-:W-:Y:S02]  /*2760*/  UIADD3 UR12, UPT, UPT, -UR6, URZ, URZ ;  /* 0x000000ff060c7290 */ /* 0x000fe4000fffe1ff */
[----:B------:R-:W-:-:S03]  /*2770*/  USHF.R.U32.HI UR10, URZ, UR11, UR10 ;  /* 0x0000000bff0a7299 */ /* 0x000fc6000801160a */
[----:B------:R-:W-:Y:S01]  /*2780*/  @!UP0 UMOV UR9, UR13 ;  /* 0x0000000d00098c82 */ /* 0x000fe20008000000 */
[----:B------:R-:W-:Y:S02]  /*2790*/  UIMAD UR15, UR14, UR15, UR37 ;  /* 0x0000000f0e0f72a4 */ /* 0x000fe4000f8e0225 */
[----:B------:R-:W-:Y:S02]  /*27a0*/  USEL UR10, UR4, UR10, !UP3 ;  /* 0x0000000a040a7287 */ /* 0x000fe4000d800000 */
[----:B------:R-:W-:Y:S02]  /*27b0*/  @!UP0 USHF.R.U32.HI UR9, URZ, UR11, UR9 ;  /* 0x0000000bff098299 */ /* 0x000fe40008011609 */
[----:B------:R-:W-:Y:S02]  /*27c0*/  UIADD3 UR11, UPT, UPT, -UR10, URZ, URZ ;  /* 0x000000ff0a0b7290 */ /* 0x000fe4000fffe1ff */
[----:B------:R-:W-:Y:S02]  /*27d0*/  @!UP0 USEL UR9, UR6, UR9, !UP3 ;  /* 0x0000000906098287 */ /* 0x000fe4000d800000 */
[----:B------:R-:W-:-:S02]  /*27e0*/  UIMAD UR11, UR42, UR11, UR4 ;  /* 0x0000000b2a0b72a4 */ /* 0x000fc4000f8e0204 */
[----:B------:R-:W-:Y:S02]  /*27f0*/  @!UP0 UIADD3 UR10, UPT, UPT, UR10, -UR9, URZ ;  /* 0x800000090a0a8290 */ /* 0x000fe4000fffe0ff */
[----:B------:R-:W-:Y:S02]  /*2800*/  @!UP0 UIMAD UR9, UR11, UR8, UR9 ;  /* 0x000000080b0982a4 */ /* 0x000fe4000f8e0209 */
[----:B------:R-:W-:Y:S02]  /*2810*/  @!UP0 UIMAD UR4, UR42, UR10, UR6 ;  /* 0x0000000a2a0482a4 */ /* 0x000fe4000f8e0206 */
[----:B------:R-:W-:Y:S02]  /*2820*/  UIMAD UR8, UR20, UR12, UR38 ;  /* 0x0000000c140872a4 */ /* 0x000fe4000f8e0226 */
[----:B------:R-:W-:Y:S01]  /*2830*/  UIMAD UR37, UR4, UR14, UR15 ;  /* 0x0000000e042572a4 */ /* 0x000fe2000f8e020f */
[----:B------:R-:W-:Y:S02]  /*2840*/  @!UP0 UMOV UR6, UR9 ;  /* 0x0000000900068c82 */ /* 0x000fe40008000000 */
[----:B------:R-:W-:-:S12]  /*2850*/  UIMAD UR38, UR6, UR20, UR8 ;  /* 0x00000014062672a4 */ /* 0x000fd8000f8e0208 */
.L_x_41:
[----:B------:R-:W2:Y:S02]  /*2860*/  LDCU UR4, c[0x0][0xb30] ;  /* 0x00016600ff0477ac */ /* 0x000ea40008000800 */
[----:B--2---:R-:W-:-:S09]  /*2870*/  UISETP.NE.AND UP0, UPT, UR4, 0x1, UPT ;  /* 0x000000010400788c */ /* 0x004fd2000bf05270 */
[----:B------:R-:W-:Y:S05]  /*2880*/  BRA.U UP0, `(.L_x_42) ;  /* 0x0000000100447547 */ /* 0x000fea000b800000 */
[----:B------:R-:W2:Y:S01]  /*2890*/  LDCU.128 UR12, c[0x0][0xb10] ;  /* 0x00016200ff0c77ac */ /* 0x000ea20008000c00 */
[----:B------:R-:W3:Y:S01]  /*28a0*/  LDCU UR16, c[0x0][0xb0c] ;  /* 0x00016180ff1077ac */ /* 0x000ee20008000800 */
[----:B------:R-:W4:Y:S01]  /*28b0*/  LDCU UR17, c[0x0][0xb20] ;  /* 0x00016400ff1177ac */ /* 0x000f220008000800 */
[----:B--2---:R-:W-:Y:S02]  /*28c0*/  UIMAD.WIDE.U32 UR10, UR38, UR12, URZ ;  /* 0x0000000c260a72a5 */ /* 0x004fe4000f8e00ff */
[----:B------:R-:W-:Y:S02]  /*28d0*/  UIMAD.WIDE.U32 UR8, UR37, UR15, URZ ;  /* 0x0000000f250872a5 */ /* 0x000fe4000f8e00ff */
[----:B---3--:R-:W-:Y:S02]  /*28e0*/  UISETP.NE.AND UP2, UPT, UR16, 0x1, UPT ;  /* 0x000000011000788c */ /* 0x008fe4000bf45270 */
[----:B------:R-:W-:Y:S01]  /*28f0*/  UISETP.NE.AND UP0, UPT, UR14, 0x1, UPT ;  /* 0x000000010e00788c */ /* 0x000fe2000bf05270 */
[----:B------:R-:W-:-:S02]  /*2900*/  UMOV UR6, UR11 ;  /* 0x0000000b00067c82 */ /* 0x000fc40008000000 */
[----:B------:R-:W-:Y:S01]  /*2910*/  UMOV UR4, UR9 ;  /* 0x0000000900047c82 */ /* 0x000fe20008000000 */
[----:B------:R-:W-:Y:S02]  /*2920*/  USHF.R.U32.HI UR6, URZ, UR13, UR6 ;  /* 0x0000000dff067299 */ /* 0x000fe40008011606 */
[----:B----4-:R-:W-:Y:S02]  /*2930*/  USHF.R.U32.HI UR4, URZ, UR17, UR4 ;  /* 0x00000011ff047299 */ /* 0x010fe40008011604 */
[----:B------:R-:W-:Y:S02]  /*2940*/  USEL UR6, UR38, UR6, !UP2 ;  /* 0x0000000626067287 */ /* 0x000fe4000d000000 */
[----:B------:R-:W-:-:S04]  /*2950*/  USEL UR4, UR37, UR4, !UP0 ;  /* 0x0000000425047287 */ /* 0x000fc8000c000000 */
[----:B------:R-:W-:Y:S02]  /*2960*/  UIADD3 UR8, UPT, UPT, UR6, -UR4, URZ ;  /* 0x8000000406087290 */ /* 0x000fe4000fffe0ff */
[----:B------:R-:W-:Y:S02]  /*2970*/  UIADD3 UR4, UPT, UPT, -UR6, UR4, URZ ;  /* 0x0000000406047290 */ /* 0x000fe4000fffe1ff */
[----:B------:R-:W-:Y:S02]  /*2980*/  UIMAD UR37, UR8, UR14, UR37 ;  /* 0x0000000e082572a4 */ /* 0x000fe4000f8e0225 */
[----:B------:R-:W-:-:S12]  /*2990*/  UIMAD UR38, UR4, UR16, UR38 ;  /* 0x00000010042672a4 */ /* 0x000fd8000f8e0226 */
.L_x_42:
[----:B------:R-:W-:Y:S01]  /*29a0*/  VIADD R11, R11, 0x1 ;  /* 0x000000010b0b7836 */ /* 0x000fe20000000000 */
[----:B------:R-:W-:Y:S01]  /*29b0*/  PLOP3.LUT P1, PT, PT, PT, PT, 0x80, 0x8 ;  /* 0x000000000008781c */ /* 0x000fe20003f2f070 */
[----:B------:R-:W-:Y:S02]  /*29c0*/  UIADD3 UR46, UPT, UPT, UR38, UR58, URZ ;  /* 0x0000003a262e7290 */ /* 0x000fe4000fffe0ff */
[----:B------:R-:W-:Y:S01]  /*29d0*/  UIADD3 UR45, UPT, UPT, UR37, UR55, URZ ;  /* 0x00000037252d7290 */ /* 0x000fe2000fffe0ff */
[----:B------:R-:W-:-:S04]  /*29e0*/  ISETP.NE.AND P0, PT, R11, 0x2, PT ;  /* 0x000000020b00780c */ /* 0x000fc80003f05270 */
[----:B-1----:R-:W-:Y:S02]  /*29f0*/  SEL R0, RZ, 0x1, P0 ;  /* 0x00000001ff007807 */ /* 0x002fe40000000000 */
[----:B------:R-:W-:Y:S02]  /*2a00*/  SEL R11, R11, RZ, P0 ;  /* 0x000000ff0b0b7207 */ /* 0x000fe40000000000 */
[----:B------:R-:W-:Y:S01]  /*2a10*/  LOP3.LUT R10, R10, R0, RZ, 0x3c, !PT ;  /* 0x000000000a0a7212 */ /* 0x000fe200078e3cff */
[----:B------:R-:W-:Y:S06]  /*2a20*/  BRA.U UP1, `(.L_x_43) ;  /* 0xfffffff101607547 */ /* 0x000fec000b83ffff */
[----:B------:R-:W-:Y:S01]  /*2a30*/  UIADD3 UR7, UPT, UPT, UR7, 0x120, URZ ;  /* 0x0000012007077890 */ /* 0x000fe2000fffe0ff */
[----:B------:R-:W-:-:S03]  /*2a40*/  SHF.L.U32 R2, R12, 0x1f, RZ ;  /* 0x0000001f0c027819 */ /* 0x000fc600000006ff */
[----:B------:R-:W-:-:S09]  /*2a50*/  ULEA UR4, UR5, UR7, 0x3 ;  /* 0x0000000705047291 */ /* 0x000fd2000f8e18ff */
[----:B------:R-:W1:Y:S02]  /*2a60*/  SYNCS.PHASECHK.TRANS64.TRYWAIT P0, [UR4], R2 ;  /* 0x00000002ff0075a7 */ /* 0x000e640008001104 */
[----:B-1----:R-:W-:Y:S05]  /*2a70*/  @!P0 BRA `(.L_x_44) ;  /* 0x0000004c00e08947 */ /* 0x002fea0003800000 */
.L_x_140:
[----:B------:R-:W-:-:S04]  /*2a80*/  UIADD3 UR4, UPT, UPT, UR5, 0x1, URZ ;  /* 0x0000000105047890 */ /* 0x000fc8000fffe0ff */
[----:B------:R-:W-:-:S04]  /*2a90*/  UISETP.NE.AND UP0, UPT, UR4, 0x24, UPT ;  /* 0x000000240400788c */ /* 0x000fc8000bf05270 */
[----:B------:R-:W-:Y:S02]  /*2aa0*/  USEL UR6, URZ, 0x1, UP0 ;  /* 0x00000001ff067887 */ /* 0x000fe40008000000 */
[----:B------:R-:W-:-:S04]  /*2ab0*/  USEL UR4, UR4, URZ, UP0 ;  /* 0x000000ff04047287 */ /* 0x000fc80008000000 */
[----:B------:R-:W-:Y:S01]  /*2ac0*/  ULEA UR5, UR4, UR7, 0x3 ;  /* 0x0000000704057291 */ /* 0x000fe2000f8e18ff */
[----:B-1----:R-:W-:-:S04]  /*2ad0*/  LOP3.LUT R2, R12, UR6, RZ, 0x3c, !PT ;  /* 0x000000060c027c12 */ /* 0x002fc8000f8e3cff */
[----:B------:R-:W-:-:S04]  /*2ae0*/  SHF.L.U32 R3, R2, 0x1f, RZ ;  /* 0x0000001f02037819 */ /* 0x000fc800000006ff */
[----:B------:R-:W1:Y:S02]  /*2af0*/  SYNCS.PHASECHK.TRANS64.TRYWAIT P0, [UR5], R3 ;  /* 0x00000003ff0075a7 */ /* 0x000e640008001105 */
[----:B-1----:R-:W-:Y:S05]  /*2b00*/  @!P0 BRA `(.L_x_45) ;  /* 0x0000004c00d48947 */ /* 0x002fea0003800000 */
.L_x_142:
[----:B------:R-:W-:-:S04]  /*2b10*/  UIADD3 UR4, UPT, UPT, UR4, 0x1, URZ ;  /* 0x0000000104047890 */ /* 0x000fc8000fffe0ff */
[----:B------:R-:W-:-:S04]  /*2b20*/  UISETP.NE.AND UP0, UPT, UR4, 0x24, UPT ;  /* 0x000000240400788c */ /* 0x000fc8000bf05270 */
[----:B------:R-:W-:Y:S02]  /*2b30*/  USEL UR6, URZ, 0x1, UP0 ;  /* 0x00000001ff067887 */ /* 0x000fe40008000000 */
[----:B------:R-:W-:-:S04]  /*2b40*/  USEL UR4, UR4, URZ, UP0 ;  /* 0x000000ff04047287 */ /* 0x000fc80008000000 */
[----:B------:R-:W-:Y:S01]  /*2b50*/  ULEA UR5, UR4, UR7, 0x3 ;  /* 0x0000000704057291 */ /* 0x000fe2000f8e18ff */
[----:B------:R-:W-:-:S04]  /*2b60*/  LOP3.LUT R2, R2, UR6, RZ, 0x3c, !PT ;  /* 0x0000000602027c12 */ /* 0x000fc8000f8e3cff */
[----:B-1----:R-:W-:-:S04]  /*2b70*/  SHF.L.U32 R3, R2, 0x1f, RZ ;  /* 0x0000001f02037819 */ /* 0x002fc800000006ff */
[----:B------:R-:W1:Y:S02]  /*2b80*/  SYNCS.PHASECHK.TRANS64.TRYWAIT P0, [UR5], R3 ;  /* 0x00000003ff0075a7 */ /* 0x000e640008001105 */
[----:B-1----:R-:W-:Y:S05]  /*2b90*/  @!P0 BRA `(.L_x_46) ;  /* 0x0000004c00c88947 */ /* 0x002fea0003800000 */
.L_x_144:
        /* <DEDUP_REMOVED lines=9> */
.L_x_146:
        /* <DEDUP_REMOVED lines=9> */
.L_x_148:
        /* <DEDUP_REMOVED lines=9> */
.L_x_150:
        /* <DEDUP_REMOVED lines=9> */
.L_x_152:
        /* <DEDUP_REMOVED lines=9> */
.L_x_154:
        /* <DEDUP_REMOVED lines=9> */
.L_x_156:
        /* <DEDUP_REMOVED lines=9> */
.L_x_158:
        /* <DEDUP_REMOVED lines=9> */
.L_x_160:
        /* <DEDUP_REMOVED lines=9> */
.L_x_162:
        /* <DEDUP_REMOVED lines=9> */
.L_x_164:
        /* <DEDUP_REMOVED lines=9> */
.L_x_166:
        /* <DEDUP_REMOVED lines=9> */
.L_x_168:
        /* <DEDUP_REMOVED lines=9> */
.L_x_170:
        /* <DEDUP_REMOVED lines=9> */
.L_x_172:
        /* <DEDUP_REMOVED lines=9> */
.L_x_174:
        /* <DEDUP_REMOVED lines=9> */
.L_x_176:
        /* <DEDUP_REMOVED lines=9> */
.L_x_178:
        /* <DEDUP_REMOVED lines=9> */
.L_x_180:
        /* <DEDUP_REMOVED lines=9> */
.L_x_182:
        /* <DEDUP_REMOVED lines=9> */
.L_x_184:
        /* <DEDUP_REMOVED lines=9> */
.L_x_186:
        /* <DEDUP_REMOVED lines=9> */
.L_x_188:
        /* <DEDUP_REMOVED lines=9> */
.L_x_190:
        /* <DEDUP_REMOVED lines=9> */
.L_x_192:
        /* <DEDUP_REMOVED lines=9> */
.L_x_194:
        /* <DEDUP_REMOVED lines=9> */
.L_x_196:
        /* <DEDUP_REMOVED lines=9> */
.L_x_198:
        /* <DEDUP_REMOVED lines=9> */
.L_x_200:
        /* <DEDUP_REMOVED lines=9> */
.L_x_202:
        /* <DEDUP_REMOVED lines=9> */
.L_x_204:
        /* <DEDUP_REMOVED lines=9> */
.L_x_206:
        /* <DEDUP_REMOVED lines=9> */
.L_x_208:
[----:B------:R-:W-:-:S04]  /*3da0*/  UIADD3 UR4, UPT, UPT, UR4, 0x1, URZ ;  /* 0x0000000104047890 */ /* 0x000fc8000fffe0ff */
[----:B------:R-:W-:-:S04]  /*3db0*/  UISETP.NE.AND UP0, UPT, UR4, 0x24, UPT ;  /* 0x000000240400788c */ /* 0x000fc8000bf05270 */
[----:B------:R-:W-:Y:S02]  /*3dc0*/  USEL UR5, URZ, 0x1, UP0 ;  /* 0x00000001ff057887 */ /* 0x000fe40008000000 */
[----:B------:R-:W-:-:S04]  /*3dd0*/  USEL UR4, UR4, URZ, UP0 ;  /* 0x000000ff04047287 */ /* 0x000fc80008000000 */
[----:B------:R-:W-:Y:S01]  /*3de0*/  ULEA UR4, UR4, UR7, 0x3 ;  /* 0x0000000704047291 */ /* 0x000fe2000f8e18ff */
[----:B------:R-:W-:-:S04]  /*3df0*/  LOP3.LUT R2, R2, UR5, RZ, 0x3c, !PT ;  /* 0x0000000502027c12 */ /* 0x000fc8000f8e3cff */
[----:B------:R-:W-:Y:S01]  /*3e00*/  SHF.L.U32 R2, R2, 0x1f, RZ ;  /* 0x0000001f02027819 */ /* 0x000fe200000006ff */
[----:B-1----:R-:W-:-:S07]  /*3e10*/  IMAD.U32 R0, RZ, RZ, UR4 ;  /* 0x00000004ff007e24 */ /* 0x002fce000f8e00ff */
.L_x_79:
[----:B-1----:R1:W2:Y:S02]  /*3e20*/  SYNCS.PHASECHK.TRANS64.TRYWAIT P0, [R0+URZ], R2 ;  /* 0x00000002000075a7 */ /* 0x0022a400080011ff */
[----:B--2---:R-:W-:Y:S05]  /*3e30*/  @!P0 NANOSLEEP.SYNCS 0x989680 ;  /* 0x009896800000895d */ /* 0x004fea0003900000 */
[----:B------:R-:W2:Y:S02]  /*3e40*/  @!P0 SYNCS.PHASECHK.TRANS64 P0, [R0+URZ], R2 ;  /* 0x00000002000085a7 */ /* 0x000ea400080010ff */
[----:B--2---:R-:W-:Y:S05]  /*3e50*/  @P0 EXIT ;  /* 0x000000000000094d */ /* 0x004fea0003800000 */
[----:B------:R-:W-:Y:S05]  /*3e60*/  BRA `(.L_x_79) ;  /* 0xfffffffc00ec7947 */ /* 0x000fea000383ffff */
.L_x_23:
[----:B------:R-:W-:-:S04]  /*3e70*/  UISETP.NE.AND UP0, UPT, UR61, URZ, UPT ;  /* 0x000000ff3d00728c */ /* 0x000fc8000bf05270 */
[----:B------:R-:W-:-:S09]  /*3e80*/  UISETP.NE.OR UP0, UPT, UR18, 0x1, UP0 ;  /* 0x000000011200788c */ /* 0x000fd20008705670 */
[----:B------:R-:W-:Y:S05]  /*3e90*/  BRA.U UP0, `(.L_x_80) ;  /* 0x0000000500487547 */ /* 0x000fea000b800000 */
[----:B------:R-:W-:Y:S01]  /*3ea0*/  ISETP.GE.U32.AND P2, PT, R0, 0x2, PT ;  /* 0x000000020000780c */ /* 0x000fe20003f46070 */
[----:B------:R-:W-:Y:S01]  /*3eb0*/  IMAD.MOV.U32 R12, RZ, RZ, 0x1 ;  /* 0x00000001ff0c7424 */ /* 0x000fe200078e00ff */
[----:B------:R-:W-:Y:S02]  /*3ec0*/  CS2R R10, SRZ ;  /* 0x00000000000a7805 */ /* 0x000fe4000001ff00 */
[----:B------:R-:W-:Y:S01]  /*3ed0*/  CS2R R8, SRZ ;  /* 0x0000000000087805 */ /* 0x000fe2000001ff00 */
[----:B------:R-:W-:Y:S01]  /*3ee0*/  UMOV UR4, 0x400 ;  /* 0x0000040000047882 */ /* 0x000fe20000000000 */
[----:B------:R-:W-:Y:S01]  /*3ef0*/  UMOV UR5, URZ ;  /* 0x000000ff00057c82 */ /* 0x000fe20008000000 */
[----:B------:R-:W-:-:S12]  /*3f00*/  ULEA UR6, UR61, UR4, 0x18 ;  /* 0x000000043d067291 */ /* 0x000fd8000f8ec0ff */
.L_x_84:
[----:B------:R-:W-:Y:S02]  /*3f10*/  LEA R2, R8, UR6, 0x3 ;  /* 0x0000000608027c11 */ /* 0x000fe4000f8e18ff */
[----:B------:R-:W-:-:S03]  /*3f20*/  SHF.L.U32 R4, R9, 0x1f, RZ ;  /* 0x0000001f09047819 */ /* 0x000fc600000006ff */
[----:B------:R-:W-:Y:S01]  /*3f30*/  VIADD R5, R2, 0x2d0 ;  /* 0x000002d002057836 */ /* 0x000fe20000000000 */
[----:B------:R-:W2:Y:S02]  /*3f40*/  SYNCS.PHASECHK.TRANS64.TRYWAIT P0, [R2+URZ+0x2c0], R4 ;  /* 0x0002c004020075a7 */ /* 0x000ea400080011ff */
[----:B--2---:R-:W-:Y:S05]  /*3f50*/  @!P0 BRA `(.L_x_81) ;  /* 0x0000004400f08947 */ /* 0x004fea0003800000 */
.L_x_209:
[----:B------:R-:W-:Y:S01]  /*3f60*/  ULEA UR4, UR5, UR6, 0x3 ;  /* 0x0000000605047291 */ /* 0x000fe2000f8e18ff */
[----:B--2---:R-:W-:Y:S01]  /*3f70*/  PRMT R2, RZ, 0x654, R5 ;  /* 0x00000654ff027816 */ /* 0x004fe20000000005 */
[----:B------:R-:W-:Y:S01]  /*3f80*/  @!P2 IMAD.MOV.U32 R4, RZ, RZ, 0x10 ;  /* 0x00000010ff04a424 */ /* 0x000fe200078e00ff */
[----:B------:R-:W-:Y:S01]  /*3f90*/  SHF.L.U32 R5, R12, 0x1f, RZ ;  /* 0x0000001f0c057819 */ /* 0x000fe200000006ff */
[----:B------:R-:W-:Y:S01]  /*3fa0*/  UIADD3 UR7, UPT, UPT, UR4, 0x260, URZ ;  /* 0x0000026004077890 */ /* 0x000fe2000fffe0ff */
[----:B------:R2:W-:Y:S05]  /*3fb0*/  SYNCS.ARRIVE.TRANS64.RED.A1T0 RZ, [R2+URZ], RZ ;  /* 0x000000ff02ff79a7 */ /* 0x0005ea00081004ff */
[----:B------:R-:W-:Y:S01]  /*3fc0*/  IMAD.U32 R6, RZ, RZ, UR7 ;  /* 0x00000007ff067e24 */ /* 0x000fe2000f8e00ff */
[----:B------:R-:W3:Y:S04]  /*3fd0*/  SYNCS.PHASECHK.TRANS64.TRYWAIT P0, [UR4+0x270], R5 ;  /* 0x00027005ff0075a7 */ /* 0x000ee80008001104 */
[----:B------:R-:W-:Y:S01]  /*3fe0*/  PRMT R6, R0, 0x654, R6 ;  /* 0x0000065400067816 */ /* 0x000fe20000000006 */
[----:B--23--:R-:W-:Y:S06]  /*3ff0*/  @!P0 BRA `(.L_x_82) ;  /* 0x0000004400dc8947 */ /* 0x00cfec0003800000 */
.L_x_211:
[----:B------:R-:W-:Y:S01]  /*4000*/  ULEA UR8, UR5, UR6, 0x4 ;  /* 0x0000000605087291 */ /* 0x000fe2000f8e20ff */
[----:B------:R-:W-:Y:S01]  /*4010*/  SEL R3, R6, R3, !P2 ;  /* 0x0000000306037207 */ /* 0x000fe20005000000 */
[----:B------:R-:W-:Y:S01]  /*4020*/  UIADD3 UR9, UPT, UPT, UR4, 0x260, URZ ;  /* 0x0000026004097890 */ /* 0x000fe2000fffe0ff */
[----:B--2---:R-:W-:Y:S01]  /*4030*/  LEA R2, R11, UR6, 0x3 ;  /* 0x000000060b027c11 */ /* 0x004fe2000f8e18ff */
[----:B------:R-:W-:Y:S01]  /*4040*/  UIADD3 UR8, UPT, UPT, UR8, 0x2f0, URZ ;  /* 0x000002f008087890 */ /* 0x000fe2000fffe0ff */
[----:B------:R2:W-:Y:S01]  /*4050*/  @!P2 SYNCS.ARRIVE.TRANS64.RED RZ, [R3+URZ], R4 ;  /* 0x0000000403ffa9a7 */ /* 0x0005e200080004ff */
[----:B------:R-:W-:Y:S01]  /*4060*/  UIADD3 UR4, UPT, UPT, UR5, 0x1, URZ ;  /* 0x0000000105047890 */ /* 0x000fe2000fffe0ff */
[----:B------:R-:W-:-:S03]  /*4070*/  VIADD R8, R8, 0x1 ;  /* 0x0000000108087836 */ /* 0x000fc60000000000 */
[----:B------:R-:W-:Y:S02]  /*4080*/  UISETP.NE.AND UP0, UPT, UR4, 0x2, UPT ;  /* 0x000000020400788c */ /* 0x000fe4000bf05270 */
[----:B------:R-:W-:Y:S01]  /*4090*/  ISETP.NE.AND P0, PT, R8, 0x2, PT ;  /* 0x000000020800780c */ /* 0x000fe20003f05270 */
[----:B------:R-:W-:Y:S06]  /*40a0*/  UGETNEXTWORKID.BROADCAST [UR8], [UR9] ;  /* 0x00000000080073ca */ /* 0x000fec0008000100 */
[----:B------:R-:W-:Y:S02]  /*40b0*/  USEL UR7, URZ, 0x1, UP0 ;  /* 0x00000001ff077887 */ /* 0x000fe40008000000 */
[----:B------:R-:W-:-:S04]  /*40c0*/  USEL UR5, UR4, URZ, UP0 ;  /* 0x000000ff04057287 */ /* 0x000fc80008000000 */
[----:B------:R-:W-:Y:S02]  /*40d0*/  LOP3.LUT R12, R12, UR7, RZ, 0x3c, !PT ;  /* 0x000000070c0c7c12 */ /* 0x000fe4000f8e3cff */
[----:B--2---:R-:W-:-:S04]  /*40e0*/  SHF.L.U32 R4, R10, 0x1f, RZ ;  /* 0x0000001f0a047819 */ /* 0x004fc800000006ff */
[----:B------:R-:W2:Y:S02]  /*40f0*/  SYNCS.PHASECHK.TRANS64.TRYWAIT P1, [R2+URZ+0x260], R4 ;  /* 0x00026004020075a7 */ /* 0x000ea400080211ff */
[----:B--2---:R-:W-:Y:S05]  /*4100*/  @!P1 BRA `(.L_x_83) ;  /* 0x0000004400b09947 */ /* 0x004fea0003800000 */
.L_x_212:
[C---:B--2---:R-:W-:Y:S01]  /*4110*/  LEA R4, R11.reuse, UR6, 0x4 ;  /* 0x000000060b047c11 */ /* 0x044fe2000f8e20ff */
[----:B------:R-:W-:Y:S01]  /*4120*/  VIADD R2, R2, 0x270 ;  /* 0x0000027002027836 */ /* 0x000fe20000000000 */
[----:B------:R-:W-:Y:S01]  /*4130*/  SEL R8, R8, RZ, P0 ;  /* 0x000000ff08087207 */ /* 0x000fe20000000000 */
[----:B------:R-:W-:-:S03]  /*4140*/  VIADD R11, R11, 0x1 ;  /* 0x000000010b0b7836 */ /* 0x000fc60000000000 */
[----:B------:R-:W2:Y:S01]  /*4150*/  LDS.128 R4, [R4+0x2f0] ;  /* 0x0002f00004047984 */ /* 0x000ea20000000c00 */
[----:B------:R-:W-:Y:S02]  /*4160*/  PRMT R2, RZ, 0x654, R2 ;  /* 0x00000654ff027816 */ /* 0x000fe40000000002 */
[C---:B------:R-:W-:Y:S01]  /*4170*/  ISETP.NE.AND P1, PT, R11.reuse, 0x2, PT ;  /* 0x000000020b00780c */ /* 0x040fe20003f25270 */
[----:B------:R-:W-:Y:S01]  /*4180*/  @!PT LDS RZ, [RZ] ;  /* 0x00000000fffff984 */ /* 0x000fe20000000800 */
[----:B------:R-:W-:Y:S01]  /*4190*/  @!PT LDS RZ, [RZ] ;  /* 0x00000000fffff984 */ /* 0x000fe20000000800 */
[----:B------:R-:W-:Y:S01]  /*41a0*/  @!PT LDS RZ, [RZ] ;  /* 0x00000000fffff984 */ /* 0x000fe20000000800 */
[----:B------:R-:W-:Y:S01]  /*41b0*/  @!PT LDS RZ, [RZ] ;  /* 0x00000000fffff984 */ /* 0x000fe20000000800 */
[----:B------:R3:W-:Y:S06]  /*41c0*/  MEMBAR.ALL.CTA ;  /* 0x0000000000007992 */ /* 0x0007ec0000008000 */
[----:B---3--:R-:W3:Y:S01]  /*41d0*/  FENCE.VIEW.ASYNC.S ;  /* 0x00000000000073c6 */ /* 0x008ee20000000000 */
[----:B------:R-:W-:Y:S01]  /*41e0*/  SEL R11, R11, RZ, P1 ;  /* 0x000000ff0b0b7207 */ /* 0x000fe20000800000 */
[----:B---3--:R3:W-:Y:S01]  /*41f0*/  SYNCS.ARRIVE.TRANS64.RED.A1T0 RZ, [R2+URZ], RZ ;  /* 0x000000ff02ff79a7 */ /* 0x0087e200081004ff */
[----:B--2---:R-:W-:-:S02]  /*4200*/  LOP3.LUT P3, RZ, R6, 0x1, RZ, 0xc0, !PT ;  /* 0x0000000106ff7812 */ /* 0x004fc4000786c0ff */
[----:B------:R-:W-:-:S04]  /*4210*/  SEL R4, RZ, 0x1, P1 ;  /* 0x00000001ff047807 */ /* 0x000fc80000800000 */
[----:B------:R-:W-:Y:S02]  /*4220*/  LOP3.LUT R10, R10, R4, RZ, 0x3c, !PT ;  /* 0x000000040a0a7212 */ /* 0x000fe400078e3cff */
[----:B---3--:R-:W-:-:S04]  /*4230*/  SEL R2, RZ, 0x1, P0 ;  /* 0x00000001ff027807 */ /* 0x008fc80000000000 */
[----:B------:R-:W-:Y:S01]  /*4240*/  LOP3.LUT R9, R9, R2, RZ, 0x3c, !PT ;  /* 0x0000000209097212 */ /* 0x000fe200078e3cff */
[----:B------:R-:W-:Y:S06]  /*4250*/  @P3 BRA `(.L_x_84) ;  /* 0xfffffffc002c3947 */ /* 0x000fec000383ffff */
[----:B------:R-:W-:Y:S01]  /*4260*/  ULEA UR4, UR5, UR6, 0x3 ;  /* 0x0000000605047291 */ /* 0x000fe2000f8e18ff */
[----:B------:R-:W-:-:S08]  /*4270*/  SHF.L.U32 R2, R12, 0x1f, RZ ;  /* 0x0000001f0c027819 */ /* 0x000fd000000006ff */
[----:B------:R-:W2:Y:S02]  /*4280*/  SYNCS.PHASECHK.TRANS64 P0, [UR4+0x270], R2 ;  /* 0x00027002ff0075a7 */ /* 0x000ea40008001004 */
[----:B--2---:R-:W-:Y:S05]  /*4290*/  @P0 BRA `(.L_x_85) ;  /* 0x0000000000080947 */ /* 0x004fea0003800000 */
[----:B------:R-:W2:Y:S02]  /*42a0*/  SYNCS.PHASECHK.TRANS64.TRYWAIT P0, [UR4+0x270], R2 ;  /* 0x00027002ff0075a7 */ /* 0x000ea40008001104 */
[----:B--2---:R-:W-:Y:S05]  /*42b0*/  @!P0 BRA `(.L_x_86) ;  /* 0x0000004400588947 */ /* 0x004fea0003800000 */
.L_x_85:
[----:B------:R-:W-:-:S04]  /*42c0*/  UIADD3 UR7, UPT, UPT, UR5, 0x1, URZ ;  /* 0x0000000105077890 */ /* 0x000fc8000fffe0ff */
[----:B------:R-:W-:-:S04]  /*42d0*/  UISETP.NE.AND UP0, UPT, UR7, 0x2, UPT ;  /* 0x000000020700788c */ /* 0x000fc8000bf05270 */
[----:B------:R-:W-:Y:S02]  /*42e0*/  USEL UR8, URZ, 0x1, UP0 ;  /* 0x00000001ff087887 */ /* 0x000fe40008000000 */
[----:B------:R-:W-:-:S04]  /*42f0*/  USEL UR7, UR7, URZ, UP0 ;  /* 0x000000ff07077287 */ /* 0x000fc80008000000 */
[----:B------:R-:W-:Y:S01]  /*4300*/  ULEA UR7, UR7, UR6, 0x3 ;  /* 0x0000000607077291 */ /* 0x000fe2000f8e18ff */
[----:B--2---:R-:W-:-:S04]  /*4310*/  LOP3.LUT R2, R12, UR8, RZ, 0x3c, !PT ;  /* 0x000000080c027c12 */ /* 0x004fc8000f8e3cff */
[----:B------:R-:W-:-:S04]  /*4320*/  SHF.L.U32 R0, R2, 0x1f, RZ ;  /* 0x0000001f02007819 */ /* 0x000fc800000006ff */
[----:B------:R-:W2:Y:S02]  /*4330*/  SYNCS.PHASECHK.TRANS64 P0, [UR7+0x270], R0 ;  /* 0x00027000ff0075a7 */ /* 0x000ea40008001007 */
[----:B-12---:R-:W-:Y:S05]  /*4340*/  @P0 EXIT ;  /* 0x000000000000094d */ /* 0x006fea0003800000 */
[----:B------:R-:W-:Y:S02]  /*4350*/  SHF.L.U32 R2, R2, 0x1f, RZ ;  /* 0x0000001f02027819 */ /* 0x000fe400000006ff */
[----:B------:R-:W-:-:S07]  /*4360*/  MOV R0, UR7 ;  /* 0x0000000700007c02 */ /* 0x000fce0008000f00 */
.L_x_87:
[----:B-1----:R1:W2:Y:S02]  /*4370*/  SYNCS.PHASECHK.TRANS64.TRYWAIT P0, [R0+URZ+0x270], R2 ;  /* 0x00027002000075a7 */ /* 0x0022a400080011ff */
[----:B--2---:R-:W-:Y:S05]  /*4380*/  @!P0 NANOSLEEP.SYNCS 0x989680 ;  /* 0x009896800000895d */ /* 0x004fea0003900000 */
[----:B------:R-:W2:Y:S02]  /*4390*/  @!P0 SYNCS.PHASECHK.TRANS64 P0, [R0+URZ+0x270], R2 ;  /* 0x00027002000085a7 */ /* 0x000ea400080010ff */
[----:B--2---:R-:W-:Y:S05]  /*43a0*/  @P0 EXIT ;  /* 0x000000000000094d */ /* 0x004fea0003800000 */
[----:B------:R-:W-:Y:S05]  /*43b0*/  BRA `(.L_x_87) ;  /* 0xfffffffc00ec7947 */ /* 0x000fea000383ffff */
.L_x_80:
[----:B------:R-:W-:Y:S05]  /*43c0*/  BRA.U UP5, `(.L_x_88) ;  /* 0x0000000d059c7547 */ /* 0x000fea000b800000 */
[----:B------:R-:W-:Y:S01]  /*43d0*/  UMOV UR4, 0x40 ;  /* 0x0000004000047882 */ /* 0x000fe20000000000 */
[----:B------:R-:W-:Y:S01]  /*43e0*/  NOP ;  /* 0x0000000000007918 */ /* 0x000fe20000000000 */
[----:B------:R-:W-:Y:S01]  /*43f0*/  ULEA UR5, UR61, UR4, 0x18 ;  /* 0x000000043d057291 */ /* 0x000fe2000f8ec0ff */
[----:B------:R-:W-:Y:S02]  /*4400*/  UMOV UR6, 0x400 ;  /* 0x0000040000067882 */ /* 0x000fe40000000000 */
[----:B------:R-:W-:-:S06]  /*4410*/  ULEA UR6, UR61, UR6, 0x18 ;  /* 0x000000063d067291 */ /* 0x000fcc000f8ec0ff */
[----:B------:R-:W2:Y:S02]  /*4420*/  LDS.U8 R0, [UR5+0x1c] ;  /* 0x00001c05ff007984 */ /* 0x000ea40008000000 */
[----:B--2---:R-:W-:-:S13]  /*4430*/  ISETP.NE.AND P0, PT, R0, RZ, PT ;  /* 0x000000ff0000720c */ /* 0x004fda0003f05270 */
[----:B------:R-:W-:Y:S05]  /*4440*/  @P0 BRA `(.L_x_89) ;  /* 0x0000000000580947 */ /* 0x000fea0003800000 */
[----:B------:R-:W-:-:S13]  /*4450*/  ELECT P0, URZ, PT ;  /* 0x0000000000ff782f */ /* 0x000fda0003800000 */
[----:B------:R-:W-:Y:S05]  /*4460*/  @!P0 BRA `(.L_x_90) ;  /* 0x0000000000608947 */ /* 0x000fea0003800000 */
[----:B------:R-:W-:Y:S01]  /*4470*/  UMOV UR4, 0x10 ;  /* 0x0000001000047882 */ /* 0x000fe20000000000 */
[----:B------:R-:W-:Y:S01]  /*4480*/  HFMA2 R0, -RZ, RZ, 0, 5.9604644775390625e-08 ;  /* 0x00000001ff007431 */ /* 0x000fe200000001ff */
[----:B------:R-:W-:-:S03]  /*4490*/  MOV R3, 0xffff ;  /* 0x0000ffff00037802 */ /* 0x000fc60000000f00 */
[----:B------:R-:W-:Y:S04]  /*44a0*/  DEPBAR.LE SB2, 0x36 ;  /* 0x0000ad800000791a */ /* 0x000fe80000000000 */
[----:B------:R-:W2:Y:S02]  /*44b0*/  UTCATOMSWS.FIND_AND_SET.ALIGN UP0, UR4, UR4 ;  /* 0x00000004000475e3 */ /* 0x000ea40008000800 */
[----:B--2---:R-:W-:Y:S01]  /*44c0*/  MOV R4, UR4 ;  /* 0x0000000400047c02 */ /* 0x004fe20008000f00 */
[----:B------:R-:W-:Y:S06]  /*44d0*/  BRA.U UP0, `(.L_x_91) ;  /* 0x0000000100187547 */ /* 0x000fec000b800000 */
.L_x_92:
[----:B------:R-:W-:Y:S05]  /*44e0*/  NANOSLEEP 0x64 ;  /* 0x000000640000795d */ /* 0x000fea0003800000 */
[----:B------:R-:W-:-:S05]  /*44f0*/  UMOV UR4, 0x10 ;  /* 0x0000001000047882 */ /* 0x000fca0000000000 */
[----:B------:R-:W-:Y:S04]  /*4500*/  DEPBAR.LE SB2, 0x36 ;  /* 0x0000ad800000791a */ /* 0x000fe80000000000 */
[----:B------:R-:W2:Y:S02]  /*4510*/  UTCATOMSWS.FIND_AND_SET.ALIGN UP0, UR4, UR4 ;  /* 0x00000004000475e3 */ /* 0x000ea40008000800 */
[----:B--2---:R-:W-:Y:S01]  /*4520*/  MOV R4, UR4 ;  /* 0x0000000400047c02 */ /* 0x004fe20008000f00 */
[----:B------:R-:W-:Y:S05]  /*4530*/  BRA.U !UP0, `(.L_x_92) ;  /* 0xfffffffd08e87547 */ /* 0x000fea000b83ffff */
.L_x_91:
[-C--:B------:R-:W-:Y:S02]  /*4540*/  SHF.L.U32 R3, R3, R4.reuse, RZ ;  /* 0x0000000403037219 */ /* 0x080fe400000006ff */
[----:B------:R-:W-:Y:S01]  /*4550*/  SHF.L.U32 R0, R0, R4, RZ ;  /* 0x0000000400007219 */ /* 0x000fe200000006ff */
[----:B------:R-:W-:Y:S02]  /*4560*/  IMAD.SHL.U32 R4, R4, 0x20, RZ ;  /* 0x0000002004047824 */ /* 0x000fe400078e00ff */
[----:B------:R2:W-:Y:S04]  /*4570*/  ATOMS.OR RZ, [UR5+0x14], R3 ;  /* 0x00001403ffff798c */ /* 0x0005e8000b000005 */
[----:B------:R2:W-:Y:S04]  /*4580*/  ATOMS.OR RZ, [UR5+0x18], R0 ;  /* 0x00001800ffff798c */ /* 0x0005e8000b000005 */
[----:B------:R2:W-:Y:S01]  /*4590*/  STS [UR6+0x310], R4 ;  /* 0x00031004ff007988 */ /* 0x0005e20008000806 */
[----:B------:R-:W-:Y:S05]  /*45a0*/  BRA `(.L_x_90) ;  /* 0x0000000000107947 */ /* 0x000fea0003800000 */
.L_x_89:
[----:B------:R-:W-:Y:S02]  /*45b0*/  MOV R0, 0xffffffff ;  /* 0xffffffff00007802 */ /* 0x000fe40000000f00 */
[----:B------:R-:W-:-:S03]  /*45c0*/  MOV R4, 0x45f0 ;  /* 0x000045f000047802 */ /* 0x000fc60000000f00 */
[----:B------:R2:W-:Y:S04]  /*45d0*/  STS [UR6+0x310], R0 ;  /* 0x00031000ff007988 */ /* 0x0005e80008000806 */
[----:B-12--5:R-:W-:Y:S05]  /*45e0*/  CALL.REL.NOINC `($__internal_1_$__cuda_sm10x_tcgen05_guardrail_trap_phase_invalid_during_alloc) ;  /* 0x0000004400d87944 */ /* 0x026fea0003c00000 */
.L_x_90:
[----:B------:R-:W-:Y:S05]  /*45f0*/  WARPSYNC.ALL ;  /* 0x0000000000007948 */ /* 0x000fea0003800000 */
[----:B------:R-:W3:Y:S01]  /*4600*/  S2UR UR4, SR_CgaCtaId ;  /* 0x00000000000479c3 */ /* 0x000ee20000008800 */
[----:B------:R-:W-:Y:S01]  /*4610*/  UMOV UR17, 0x400 ;  /* 0x0000040000117882 */ /* 0x000fe20000000000 */
[----:B------:R-:W-:-:S06]  /*4620*/  NOP ;  /* 0x0000000000007918 */ /* 0x000fcc0000000000 */
[----:B------:R-:W-:Y:S06]  /*4630*/  BAR.ARV 0x6, 0xa0 ;  /* 0x0182800000007b1d */ /* 0x000fec0000002000 */
[----:B------:R-:W4:Y:S01]  /*4640*/  LDCU UR5, c[0x0][0x38c] ;  /* 0x00007180ff0577ac */ /* 0x000f220008000800 */
[----:B------:R-:W-:Y:S01]  /*4650*/  LOP3.LUT R2, R2, 0xffff, RZ, 0xc0, !PT ;  /* 0x0000ffff02027812 */ /* 0x000fe200078ec0ff */
[----:B------:R-:W-:Y:S01]  /*4660*/  IMAD.MOV.U32 R11, RZ, RZ, 0x1 ;  /* 0x00000001ff0b7424 */ /* 0x000fe200078e00ff */
[----:B------:R-:W-:Y:S01]  /*4670*/  CS2R R8, SRZ ;  /* 0x0000000000087805 */ /* 0x000fe2000001ff00 */
[----:B------:R-:W1:Y:S01]  /*4680*/  LDCU UR8, c[0x0][0x38c] ;  /* 0x00007180ff0877ac */ /* 0x000e620008000800 */
[----:B------:R-:W-:Y:S01]  /*4690*/  R2UR UR19, R2 ;  /* 0x00000000021372ca */ /* 0x000fe200000e0000 */
[----:B------:R-:W-:Y:S01]  /*46a0*/  IMAD.MOV.U32 R10, RZ, RZ, RZ ;  /* 0x000000ffff0a7224 */ /* 0x000fe200078e00ff */
[----:B------:R-:W-:Y:S01]  /*46b0*/  UMOV UR22, URZ ;  /* 0x000000ff00167c82 */ /* 0x000fe20008000000 */
[----:B------:R-:W-:Y:S01]  /*46c0*/  UMOV UR14, URZ ;  /* 0x000000ff000e7c82 */ /* 0x000fe20008000000 */
[----:B---3--:R-:W-:Y:S01]  /*46d0*/  ULEA UR17, UR4, UR17, 0x18 ;  /* 0x0000001104117291 */ /* 0x008fe2000f8ec0ff */
[----:B------:R-:W-:Y:S01]  /*46e0*/  UMOV UR26, 0x0 ;  /* 0x00000000001a7882 */ /* 0x000fe20000000000 */
[----:B------:R-:W-:-:S02]  /*46f0*/  UMOV UR27, 0x4080010 ;  /* 0x04080010001b7882 */ /* 0x000fc40000000000 */
[----:B------:R-:W-:Y:S02]  /*4700*/  UIADD3 UR6, UPT, UPT, UR17, 0x1500, URZ ;  /* 0x0000150011067890 */ /* 0x000fe4000fffe0ff */
[----:B------:R-:W-:Y:S02]  /*4710*/  UIADD3 UR7, UPT, UPT, UR17, 0x25500, URZ ;  /* 0x0002550011077890 */ /* 0x000fe4000fffe0ff */
[----:B----4-:R-:W-:Y:S01]  /*4720*/  UIADD3 UR5, UPT, UPT, UR5, 0x3f, URZ ;  /* 0x0000003f05057890 */ /* 0x010fe2000fffe0ff */
[----:B--2---:R-:W2:Y:S01]  /*4730*/  LDS R0, [UR17+0x310] ;  /* 0x00031011ff007984 */ /* 0x004ea20008000800 */
[----:B------:R-:W-:Y:S02]  /*4740*/  USHF.R.U32.HI UR6, URZ, 0x4, UR6 ;  /* 0x00000004ff067899 */ /* 0x000fe40008011606 */
[----:B------:R-:W-:Y:S02]  /*4750*/  USHF.R.S32.HI UR4, URZ, 0x1f, UR5 ;  /* 0x0000001fff047899 */ /* 0x000fe40008011405 */
[----:B------:R-:W-:-:S02]  /*4760*/  ULOP3.LUT UR6, UR6, 0x3fff, URZ, 0xc0, !UPT ;  /* 0x00003fff06067892 */ /* 0x000fc4000f8ec0ff */
[----:B------:R-:W-:Y:S02]  /*4770*/  ULEA.HI UR4, UR4, UR5, URZ, 0x6 ;  /* 0x0000000504047291 */ /* 0x000fe4000f8f30ff */
[----:B------:R-:W-:Y:S02]  /*4780*/  USHF.R.U32.HI UR5, URZ, 0x4, UR7 ;  /* 0x00000004ff057899 */ /* 0x000fe40008011607 */
[----:B------:R-:W-:Y:S02]  /*4790*/  USHF.R.S32.HI UR28, URZ, 0x6, UR4 ;  /* 0x00000006ff1c7899 */ /* 0x000fe40008011404 */
[----:B------:R-:W-:Y:S02]  /*47a0*/  ULOP3.LUT UR5, UR5, 0x3fff, URZ, 0xc0, !UPT ;  /* 0x00003fff05057892 */ /* 0x000fe4000f8ec0ff */
[----:B------:R-:W-:Y:S02]  /*47b0*/  UISETP.LT.AND UP0, UPT, UR28, 0x1, UPT ;  /* 0x000000011c00788c */ /* 0x000fe4000bf01270 */
[----:B------:R-:W-:-:S02]  /*47c0*/  ULOP3.LUT UR20, UR6, 0x10000, URZ, 0xfc, !UPT ;  /* 0x0001000006147892 */ /* 0x000fc4000f8efcff */
[----:B------:R-:W-:Y:S02]  /*47d0*/  USEL UR29, UR28, 0x1, !UP0 ;  /* 0x000000011c1d7887 */ /* 0x000fe4000c000000 */
[----:B------:R-:W-:Y:S02]  /*47e0*/  ULOP3.LUT UR21, UR5, 0x10000, URZ, 0xfc, !UPT ;  /* 0x0001000005157892 */ /* 0x000fe4000f8efcff */
[----:B------:R-:W-:Y:S02]  /*47f0*/  UIADD3 UR29, UPT, UPT, -UR29, URZ, URZ ;  /* 0x000000ff1d1d7290 */ /* 0x000fe4000fffe1ff */
[----:B-1----:R-:W-:Y:S01]  /*4800*/  UISETP.GE.AND UP4, UPT, UR8, 0x1, UPT ;  /* 0x000000010800788c */ /* 0x002fe2000bf86270 */
[----:B------:R-:W-:Y:S01]  /*4810*/  UMOV UR24, 0x0 ;  /* 0x0000000000187882 */ /* 0x000fe20000000000 */
[----:B------:R-:W-:Y:S01]  /*4820*/  UMOV UR25, 0x4080010 ;  /* 0x0408001000197882 */ /* 0x000fe20000000000 */
[----:B--2---:R-:W-:-:S15]  /*4830*/  R2UR UR30, R0 ;  /* 0x00000000001e72ca */ /* 0x004fde00000e0000 */
.L_x_99:
[----:B------:R-:W-:Y:S02]  /*4840*/  LEA R0, R10, UR17, 0x3 ;  /* 0x000000110a007c11 */ /* 0x000fe4000f8e18ff */
[----:B------:R-:W-:Y:S02]  /*4850*/  SHF.L.U32 R2, R9, 0x1f, RZ ;  /* 0x0000001f09027819 */ /* 0x000fe400000006ff */
[----:B------:R-:W-:Y:S01]  /*4860*/  PLOP3.LUT P0, PT, PT, PT, UP4, 0x80, 0x8 ;  /* 0x000000000008781c */ /* 0x000fe20003f0f048 */
[----:B------:R-:W-:Y:S01]  /*4870*/  VIADD R3, R0, 0x270 ;  /* 0x0000027000037836 */ /* 0x000fe20000000000 */
[----:B-1----:R-:W1:Y:S02]  /*4880*/  SYNCS.PHASECHK.TRANS64.TRYWAIT P1, [R0+URZ+0x260], R2 ;  /* 0x00026002000075a7 */ /* 0x002e6400080211ff */
[----:B-1-3--:R-:W-:Y:S09]  /*4890*/  @!P1 BRA `(.L_x_93) ;  /* 0x0000003c00f89947 */ /* 0x00aff20003800000 */
.L_x_214:
[----:B------:R-:W-:Y:S01]  /*48a0*/  LEA R4, R10, UR17, 0x4 ;  /* 0x000000110a047c11 */ /* 0x000fe2000f8e20ff */
[----:B------:R-:W-:Y:S01]  /*48b0*/  @UP4 ULEA UR4, UR14, UR17, 0x3 ;  /* 0x000000110e044291 */ /* 0x000fe2000f8e18ff */
[----:B------:R-:W-:Y:S01]  /*48c0*/  PLOP3.LUT P2, PT, PT, PT, PT, 0x80, 0x8 ;  /* 0x000000000008781c */ /* 0x000fe20003f4f070 */
[----:B------:R-:W-:Y:S01]  /*48d0*/  ULEA UR23, UR22, UR17, 0x3 ;  /* 0x0000001116177291 */ /* 0x000fe2000f8e18ff */
[----:B------:R-:W-:Y:S02]  /*48e0*/  PRMT R3, RZ, 0x654, R3 ;  /* 0x00000654ff037816 */ /* 0x000fe40000000003 */
[----:B------:R-:W2:Y:S01]  /*48f0*/  LDS.128 R4, [R4+0x2f0] ;  /* 0x0002f00004047984 */ /* 0x000ea20000000c00 */
[----:B-1----:R-:W-:Y:S02]  /*4900*/  @P0 SHF.L.U32 R2, R8, 0x1f, RZ ;  /* 0x0000001f08020819 */ /* 0x002fe400000006ff */
[----:B------:R-:W-:Y:S01]  /*4910*/  SHF.L.U32 R0, R11, 0x1f, RZ ;  /* 0x0000001f0b007819 */ /* 0x000fe200000006ff */
[----:B------:R-:W-:Y:S01]  /*4920*/  @!PT LDS RZ, [RZ] ;  /* 0x00000000fffff984 */ /* 0x000fe20000000800 */
[----:B------:R-:W-:Y:S01]  /*4930*/  @!PT LDS RZ, [RZ] ;  /* 0x00000000fffff984 */ /* 0x000fe20000000800 */
[----:B------:R-:W-:Y:S01]  /*4940*/  @!PT LDS RZ, [RZ] ;  /* 0x00000000fffff984 */ /* 0x000fe20000000800 */
[----:B------:R-:W-:Y:S01]  /*4950*/  @!PT LDS RZ, [RZ] ;  /* 0x00000000fffff984 */ /* 0x000fe20000000800 */
[----:B------:R1:W-:Y:S06]  /*4960*/  MEMBAR.ALL.CTA ;  /* 0x0000000000007992 */ /* 0x0003ec0000008000 */
[----:B-1----:R-:W1:Y:S02]  /*4970*/  FENCE.VIEW.ASYNC.S ;  /* 0x00000000000073c6 */ /* 0x002e640000000000 */
[----:B-1----:R1:W-:Y:S01]  /*4980*/  SYNCS.ARRIVE.TRANS64.RED.A1T0 RZ, [R3+URZ], RZ ;  /* 0x000000ff03ff79a7 */ /* 0x0023e200081004ff */
[----:B------:R1:W3:Y:S01]  /*4990*/  @P0 SYNCS.PHASECHK.TRANS64.TRYWAIT P2, [UR4], R2 ;  /* 0x00000002ff0005a7 */ /* 0x0002e20008041104 */
[----:B------:R-:W-:Y:S01]  /*49a0*/  ULEA.HI UR4, UR22, UR22, URZ, 0x1 ;  /* 0x0000001616047291 */ /* 0x000fe2000f8f08ff */
[----:B--2---:R-:W-:-:S03]  /*49b0*/  LOP3.LUT P1, RZ, R6, 0x1, RZ, 0xc0, !PT ;  /* 0x0000000106ff7812 */ /* 0x004fc6000782c0ff */
[----:B------:R-:W-:Y:S02]  /*49c0*/  USHF.L.U32 UR18, UR4, 0x4, URZ ;  /* 0x0000000404127899 */ /* 0x000fe400080006ff */
[----:B------:R-:W-:Y:S02]  /*49d0*/  ULOP3.LUT UR4, UR4, 0xffe, URZ, 0xc0, !UPT ;  /* 0x00000ffe04047892 */ /* 0x000fe4000f8ec0ff */
[----:B------:R-:W-:Y:S02]  /*49e0*/  ULOP3.LUT UR18, UR18, 0xffffffe0, URZ, 0xc0, !UPT ;  /* 0xffffffe012127892 */ /* 0x000fe4000f8ec0ff */
[----:B------:R-:W-:Y:S02]  /*49f0*/  UIADD3 UR4, UPT, UPT, -UR4, UR22, URZ ;  /* 0x0000001604047290 */ /* 0x000fe4000fffe1ff */
[----:B------:R-:W-:Y:S01]  /*4a00*/  UIADD3 UR18, UPT, UPT, UR30, UR18, URZ ;  /* 0x000000121e127290 */ /* 0x000fe2000fffe0ff */
[----:B------:R-:W2:Y:S03]  /*4a10*/  SYNCS.PHASECHK.TRANS64.TRYWAIT P0, [UR23+0x2a0], R0 ;  /* 0x0002a000ff0075a7 */ /* 0x000ea60008001117 */
[----:B------:R-:W-:Y:S01]  /*4a20*/  ULEA UR18, UR4, UR18, 0x14 ;  /* 0x0000001204127291 */ /* 0x000fe2000f8ea0ff */
[----:B-123--:R-:W-:Y:S11]  /*4a30*/  @!P0 BRA `(.L_x_94) ;  /* 0x0000003c00a48947 */ /* 0x00eff60003800000 */
.L_x_216:
[----:B------:R-:W-:Y:S01]  /*4a40*/  IADD3 R10, PT, PT, R10, 0x1, RZ ;  /* 0x000000010a0a7810 */ /* 0x000fe20007ffe0ff */
[----:B------:R-:W-:Y:S06]  /*4a50*/  BRA.U !UP4, `(.L_x_95) ;  /* 0x000000010c987547 */ /* 0x000fec000b800000 */
[----:B------:R-:W-:Y:S01]  /*4a60*/  UPLOP3.LUT UP2, UPT, UPT, UPT, UPT, 0x40, 0x4 ;  /* 0x000000000004789c */ /* 0x000fe20003f4e870 */
[----:B------:R-:W-:Y:S01]  /*4a70*/  UMOV UR16, UR29 ;  /* 0x0000001d00107c82 */ /* 0x000fe20008000000 */
[----:B------:R-:W-:Y:S01]  /*4a80*/  UMOV UR15, UR28 ;  /* 0x0000001c000f7c82 */ /* 0x000fe20008000000 */
[----:B------:R-:W-:-:S08]  /*4a90*/  UMOV UR6, UR14 ;  /* 0x0000000e00067c82 */ /* 0x000fd00008000000 */
.L_x_98:
[----:B------:R-:W-:Y:S02]  /*4aa0*/  UIADD3 UR16, UPT, UPT, UR16, 0x1, URZ ;  /* 0x0000000110107890 */ /* 0x000fe4000fffe0ff */
[----:B--2---:R-:W-:Y:S02]  /*4ab0*/  ULEA UR5, UR6, UR17, 0x3 ;  /* 0x0000001106057291 */ /* 0x004fe4000f8e18ff */
[----:B------:R-:W-:Y:S01]  /*4ac0*/  UISETP.NE.AND UP3, UPT, UR16, URZ, UPT ;  /* 0x000000ff1000728c */ /* 0x000fe2000bf65270 */
[----:B---3--:R-:W-:Y:S10]  /*4ad0*/  @P2 BRA `(.L_x_96) ;  /* 0x00000000000c2947 */ /* 0x008ff40003800000 */
[----:B-1----:R-:W-:Y:S04]  /*4ae0*/  SHF.L.U32 R2, R8, 0x1f, RZ ;  /* 0x0000001f08027819 */ /* 0x002fe800000006ff */
[----:B------:R-:W1:Y:S02]  /*4af0*/  SYNCS.PHASECHK.TRANS64.TRYWAIT P0, [UR5], R2 ;  /* 0x00000002ff0075a7 */ /* 0x000e640008001105 */
[----:B-1----:R-:W-:Y:S05]  /*4b00*/  @!P0 BRA `(.L_x_97) ;  /* 0x0000003c00888947 */ /* 0x002fea0003800000 */
.L_x_96:
[----:B------:R-:W-:Y:S01]  /*4b10*/  UISETP.NE.AND UP0, UPT, UR15, 0x1, UPT ;  /* 0x000000010f00788c */ /* 0x000fe2000bf05270 */
[----:B------:R-:W-:Y:S01]  /*4b20*/  PLOP3.LUT P2, PT, PT, PT, PT, 0x80, 0x8 ;  /* 0x000000000008781c */ /* 0x000fe20003f4f070 */
[----:B------:R-:W-:Y:S02]  /*4b30*/  UIADD3 UR4, UPT, UPT, UR6, 0x1, URZ ;  /* 0x0000000106047890 */ /* 0x000fe4000fffe0ff */
[----:B------:R-:W-:Y:S02]  /*4b40*/  ULEA UR12, UR6, UR21, 0x7 ;  /* 0x00000015060c7291 */ /* 0x000fe4000f8e38ff */
[----:B------:R-:W-:Y:S01]  /*4b50*/  UISETP.NE.AND UP1, UPT, UR4, 0x24, UPT ;  /* 0x000000240400788c */ /* 0x000fe2000bf25270 */
[----:B------:R-:W-:Y:S01]  /*4b60*/  PLOP3.LUT P0, PT, PT, PT, UP0, 0x80, 0x8 ;  /* 0x000000000008781c */ /* 0x000fe20003f0f008 */
[----:B------:R-:W-:Y:S02]  /*4b70*/  UIADD3 UR10, UPT, UPT, UR12, 0x2, URZ ;  /* 0x000000020c0a7890 */ /* 0x000fe4000fffe0ff */
[----:B------:R-:W-:Y:S02]  /*4b80*/  USEL UR7, URZ, 0x1, UP1 ;  /* 0x00000001ff077887 */ /* 0x000fe40008800000 */
[----:B------:R-:W-:Y:S02]  /*4b90*/  USEL UR14, UR4, URZ, UP1 ;  /* 0x000000ff040e7287 */ /* 0x000fe40008800000 */
[----:B------:R-:W-:Y:S02]  /*4ba0*/  UIADD3 UR15, UPT, UPT, UR15, -0x1, URZ ;  /* 0xffffffff0f0f7890 */ /* 0x000fe4000fffe0ff */
[----:B------:R-:W-:Y:S01]  /*4bb0*/  @UP0 ULEA UR4, UR14, UR17, 0x3 ;  /* 0x000000110e040291 */ /* 0x000fe2000f8e18ff */
[----:B------:R-:W-:Y:S01]  /*4bc0*/  LOP3.LUT R8, R8, UR7, RZ, 0x3c, !PT ;  /* 0x0000000708087c12 */ /* 0x000fe2000f8e3cff */
[----:B------:R-:W-:Y:S01]  /*4bd0*/  UIADD3 UR7, UPT, UPT, UR5, 0x120, URZ ;  /* 0x0000012005077890 */ /* 0x000fe2000fffe0ff */
[----:B------:R-:W-:Y:S02]  /*4be0*/  UMOV UR13, 0x80004020 ;  /* 0x80004020000d7882 */ /* 0x000fe40000000000 */
[----:B-1----:R-:W-:Y:S01]  /*4bf0*/  @P0 SHF.L.U32 R0, R8, 0x1f, RZ ;  /* 0x0000001f08000819 */ /* 0x002fe200000006ff */
[----:B------:R-:W-:Y:S01]  /*4c00*/  UMOV UR5, 0x80004020 ;  /* 0x8000402000057882 */ /* 0x000fe20000000000 */
[----:B------:R-:W-:Y:S01]  /*4c10*/  UMOV UR11, 0x80004020 ;  /* 0x80004020000b7882 */ /* 0x000fe20000000000 */
[----:B------:R-:W-:Y:S01]  /*4c20*/  UMOV UR9, 0x80004020 ;  /* 0x8000402000097882 */ /* 0x000fe20000000000 */
[----:B------:R2:W3:Y:S01]  /*4c30*/  @P0 SYNCS.PHASECHK.TRANS64.TRYWAIT P2, [UR4], R0 ;  /* 0x00000000ff0005a7 */ /* 0x0004e20008041104 */
[----:B------:R-:W-:Y:S03]  /*4c40*/  ULEA UR4, UR6, UR20, 0x8 ;  /* 0x0000001406047291 */ /* 0x000fe6000f8e40ff */
[----:B------:R-:W-:Y:S01]  /*4c50*/  UMOV UR6, UR14 ;  /* 0x0000000e00067c82 */ /* 0x000fe20008000000 */
[----:B------:R-:W-:Y:S05]  /*4c60*/  UIADD3 UR8, UPT, UPT, UR4, 0x2, URZ ;  /* 0x0000000204087890 */ /* 0x000fea000fffe0ff */
[----:B------:R2:W-:Y:S01]  /*4c70*/  UTCQMMA gdesc[UR4], gdesc[UR12], tmem[UR18], tmem[UR26], idesc[UR27], UP2 ;  /* 0x00ff1a0c040075ea */ /* 0x0005e20009000312 */
[----:B------:R-:W-:Y:S03]  /*4c80*/  UPLOP3.LUT UP2, UPT, UPT, UPT, UPT, 0x80, 0x8 ;  /* 0x000000000008789c */ /* 0x000fe60003f4f070 */
[----:B------:R2:W-:Y:S01]  /*4c90*/  UTCQMMA gdesc[UR8], gdesc[UR10], tmem[UR18], tmem[UR24], idesc[UR25], UPT ;  /* 0x00ff180a080075ea */ /* 0x0005e2000b800312 */
[----:B------:R2:W-:Y:S01]  /*4ca0*/  UTCBAR.MULTICAST [UR7], URZ, UR19 ;  /* 0x000000ff070073e9 */ /* 0x0005e20008000813 */
[----:B------:R-:W-:Y:S06]  /*4cb0*/  BRA.U UP3, `(.L_x_98) ;  /* 0xfffffffd03787547 */ /* 0x000fec000b83ffff */
.L_x_95:
[----:B--2---:R-:W-:Y:S01]  /*4cc0*/  UIADD3 UR4, UPT, UPT, UR22, 0x1, URZ ;  /* 0x0000000116047890 */ /* 0x004fe2000fffe0ff */
[C---:B------:R-:W-:Y:S01]  /*4cd0*/  ISETP.NE.AND P0, PT, R10.reuse, 0x2, PT ;  /* 0x000000020a00780c */ /* 0x040fe20003f05270 */
[----:B------:R-:W-:Y:S02]  /*4ce0*/  UIADD3 UR5, UPT, UPT, UR23, 0x280, URZ ;  /* 0x0000028017057890 */ /* 0x000fe4000fffe0ff */
[----:B------:R-:W-:Y:S01]  /*4cf0*/  UISETP.NE.AND UP0, UPT, UR4, 0x4, UPT ;  /* 0x000000040400788c */ /* 0x000fe2000bf05270 */
[----:B-1----:R-:W-:Y:S02]  /*4d00*/  SEL R0, RZ, 0x1, P0 ;  /* 0x00000001ff007807 */ /* 0x002fe40000000000 */
[----:B------:R-:W-:Y:S01]  /*4d10*/  SEL R10, R10, RZ, P0 ;  /* 0x000000ff0a0a7207 */ /* 0x000fe20000000000 */
[----:B------:R-:W-:Y:S01]  /*4d20*/  USEL UR6, URZ, 0x1, UP0 ;  /* 0x00000001ff067887 */ /* 0x000fe20008000000 */
[----:B------:R-:W-:Y:S01]  /*4d30*/  LOP3.LUT R9, R9, R0, RZ, 0x3c, !PT ;  /* 0x0000000009097212 */ /* 0x000fe200078e3cff */
[----:B------:R-:W-:Y:S01]  /*4d40*/  USEL UR22, UR4, URZ, UP0 ;  /* 0x000000ff04167287 */ /* 0x000fe20008000000 */
[----:B------:R1:W-:Y:S03]  /*4d50*/  UTCBAR [UR5], URZ ;  /* 0x000000ff050073e9 */ /* 0x0003e600080000ff */
[----:B------:R-:W-:Y:S01]  /*4d60*/  LOP3.LUT R11, R11, UR6, RZ, 0x3c, !PT ;  /* 0x000000060b0b7c12 */ /* 0x000fe2000f8e3cff */
[----:B------:R-:W-:Y:S07]  /*4d70*/  @P1 BRA `(.L_x_99) ;  /* 0xfffffff800b01947 */ /* 0x000fee000383ffff */
[----:B------:R-:W2:Y:S01]  /*4d80*/  S2UR UR8, SR_CgaCtaId ;  /* 0x00000000000879c3 */ /* 0x000ea20000008800 */
[----:B------:R-:W-:Y:S01]  /*4d90*/  ELECT P0, URZ, PT ;  /* 0x0000000000ff782f */ /* 0x000fe20003800000 */
[----:B------:R-:W-:Y:S01]  /*4da0*/  IMAD.MOV.U32 R0, RZ, RZ, 0x1 ;  /* 0x00000001ff007424 */ /* 0x000fe200078e00ff */
[----:B------:R-:W-:Y:S01]  /*4db0*/  UIADD3 UR17, UPT, UPT, UR17, 0x2a0, URZ ;  /* 0x000002a011117890 */ /* 0x000fe2000fffe0ff */
[----:B------:R-:W-:Y:S01]  /*4dc0*/  SHF.L.U32 R2, R11, 0x1f, RZ ;  /* 0x0000001f0b027819 */ /* 0x000fe200000006ff */
[----:B------:R-:W-:-:S03]  /*4dd0*/  UMOV UR4, 0x40 ;  /* 0x0000004000047882 */ /* 0x000fc60000000000 */
[----:B------:R-:W-:Y:S01]  /*4de0*/  UVIRTCOUNT.DEALLOC.SMPOOL 0x80 ;  /* 0x000000800000784c */ /* 0x000fe20000000000 */
[----:B--2---:R-:W-:Y:S02]  /*4df0*/  ULEA UR8, UR8, UR4, 0x18 ;  /* 0x0000000408087291 */ /* 0x004fe4000f8ec0ff */
[----:B------:R-:W-:-:S07]  /*4e00*/  ULEA UR4, UR22, UR17, 0x3 ;  /* 0x0000001116047291 */ /* 0x000fce000f8e18ff */
[----:B------:R2:W-:Y:S02]  /*4e10*/  @P0 STS.U8 [UR8+0x1c], R0 ;  /* 0x00001c00ff000988 */ /* 0x0005e40008000008 */
[----:B------:R-:W4:Y:S02]  /*4e20*/  SYNCS.PHASECHK.TRANS64.TRYWAIT P0, [UR4], R2 ;  /* 0x00000002ff0075a7 */ /* 0x000f240008001104 */
[----:B--2-4-:R-:W-:Y:S05]  /*4e30*/  @!P0 BRA `(.L_x_100) ;  /* 0x0000003800d48947 */ /* 0x014fea0003800000 */
.L_x_219:
[----:B------:R-:W-:-:S04]  /*4e40*/  UIADD3 UR4, UPT, UPT, UR22, 0x1, URZ ;  /* 0x0000000116047890 */ /* 0x000fc8000fffe0ff */
[----:B------:R-:W-:-:S04]  /*4e50*/  UISETP.NE.AND UP0, UPT, UR4, 0x4, UPT ;  /* 0x000000040400788c */ /* 0x000fc8000bf05270 */
[----:B------:R-:W-:Y:S02]  /*4e60*/  USEL UR6, URZ, 0x1, UP0 ;  /* 0x00000001ff067887 */ /* 0x000fe40008000000 */
[----:B------:R-:W-:-:S04]  /*4e70*/  USEL UR4, UR4, URZ, UP0 ;  /* 0x000000ff04047287 */ /* 0x000fc80008000000 */
[----:B-1----:R-:W-:Y:S01]  /*4e80*/  ULEA UR5, UR4, UR17, 0x3 ;  /* 0x0000001104057291 */ /* 0x002fe2000f8e18ff */
[----:B--2---:R-:W-:-:S04]  /*4e90*/  LOP3.LUT R2, R11, UR6, RZ, 0x3c, !PT ;  /* 0x000000060b027c12 */ /* 0x004fc8000f8e3cff */
[----:B------:R-:W-:-:S04]  /*4ea0*/  SHF.L.U32 R3, R2, 0x1f, RZ ;  /* 0x0000001f02037819 */ /* 0x000fc800000006ff */
[----:B------:R-:W1:Y:S02]  /*4eb0*/  SYNCS.PHASECHK.TRANS64.TRYWAIT P0, [UR5], R3 ;  /* 0x00000003ff0075a7 */ /* 0x000e640008001105 */
[----:B-1----:R-:W-:Y:S05]  /*4ec0*/  @!P0 BRA `(.L_x_101) ;  /* 0x0000003800c88947 */ /* 0x002fea0003800000 */
.L_x_221:
        /* <DEDUP_REMOVED lines=9> */
.L_x_223:
[----:B------:R-:W-:-:S04]  /*4f60*/  UIADD3 UR4, UPT, UPT, UR4, 0x1, URZ ;  /* 0x0000000104047890 */ /* 0x000fc8000fffe0ff */
[----:B------:R-:W-:-:S04]  /*4f70*/  UISETP.NE.AND UP0, UPT, UR4, 0x4, UPT ;  /* 0x000000040400788c */ /* 0x000fc8000bf05270 */
[----:B------:R-:W-:Y:S02]  /*4f80*/  USEL UR5, URZ, 0x1, UP0 ;  /* 0x00000001ff057887 */ /* 0x000fe40008000000 */
[----:B------:R-:W-:-:S04]  /*4f90*/  USEL UR4, UR4, URZ, UP0 ;  /* 0x000000ff04047287 */ /* 0x000fc80008000000 */
[----:B------:R-:W-:Y:S01]  /*4fa0*/  ULEA UR4, UR4, UR17, 0x3 ;  /* 0x0000001104047291 */ /* 0x000fe2000f8e18ff */
[----:B------:R-:W-:-:S04]  /*4fb0*/  LOP3.LUT R2, R2, UR5, RZ, 0x3c, !PT ;  /* 0x0000000502027c12 */ /* 0x000fc8000f8e3cff */
[----:B------:R-:W-:-:S04]  /*4fc0*/  SHF.L.U32 R2, R2, 0x1f, RZ ;  /* 0x0000001f02027819 */ /* 0x000fc800000006ff */
[----:B------:R-:W2:Y:S02]  /*4fd0*/  SYNCS.PHASECHK.TRANS64.TRYWAIT P0, [UR4], R2 ;  /* 0x00000002ff0075a7 */ /* 0x000ea40008001104 */
[----:B--2---:R-:W-:Y:S05]  /*4fe0*/  @!P0 BRA `(.L_x_103) ;  /* 0x0000003800b08947 */ /* 0x004fea0003800000 */
.L_x_225:
[----:B------:R-:W-:Y:S01]  /*4ff0*/  NOP ;  /* 0x0000000000007918 */ /* 0x000fe20000000000 */
[----:B-1----:R-:W1:Y:S01]  /*5000*/  LDS R0, [UR8+0x14] ;  /* 0x00001408ff007984 */ /* 0x002e620008000800 */
[----:B------:R-:W-:Y:S01]  /*5010*/  ULOP3.LUT UR4, UR30, 0xffff, URZ, 0xc0, !UPT ;  /* 0x0000ffff1e047892 */ /* 0x000fe2000f8ec0ff */
[----:B------:R-:W-:Y:S01]  /*5020*/  UMOV UR5, 0xffff ;  /* 0x0000ffff00057882 */ /* 0x000fe20000000000 */
[----:B------:R-:W-:Y:S02]  /*5030*/  UMOV UR6, 0x1 ;  /* 0x0000000100067882 */ /* 0x000fe40000000000 */
[----:B------:R-:W-:-:S04]  /*5040*/  USHF.R.U32.HI UR4, URZ, 0x5, UR4 ;  /* 0x00000005ff047899 */ /* 0x000fc80008011604 */
[----:B------:R-:W-:Y:S02]  /*5050*/  USHF.L.U32 UR5, UR5, UR4, URZ ;  /* 0x0000000405057299 */ /* 0x000fe400080006ff */
[----:B------:R-:W-:-:S04]  /*5060*/  USHF.L.U32 UR4, UR6, UR4, URZ ;  /* 0x0000000406047299 */ /* 0x000fc800080006ff */
[----:B-1----:R-:W-:-:S04]  /*5070*/  LOP3.LUT R0, R0, UR5, RZ, 0xc0, !PT ;  /* 0x0000000500007c12 */ /* 0x002fc8000f8ec0ff */
[----:B------:R-:W-:-:S13]  /*5080*/  ISETP.NE.AND P0, PT, R0, UR5, PT ;  /* 0x0000000500007c0c */ /* 0x000fda000bf05270 */
[----:B------:R-:W-:Y:S05]  /*5090*/  @P0 BRA `(.L_x_104) ;  /* 0x0000000000580947 */ /* 0x000fea0003800000 */
[----:B------:R-:W1:Y:S02]  /*50a0*/  LDS R0, [UR8+0x18] ;  /* 0x00001808ff007984 */ /* 0x000e640008000800 */
[----:B-1----:R-:W-:-:S04]  /*50b0*/  LOP3.LUT R0, R0, UR4, RZ, 0xc0, !PT ;  /* 0x0000000400007c12 */ /* 0x002fc8000f8ec0ff */
[----:B------:R-:W-:-:S13]  /*50c0*/  ISETP.NE.AND P0, PT, R0, UR4, PT ;  /* 0x0000000400007c0c */ /* 0x000fda000bf05270 */
[----:B------:R-:W-:Y:S05]  /*50d0*/  @P0 BRA `(.L_x_105) ;  /* 0x00000000003c0947 */ /* 0x000fea0003800000 */
[----:B------:R-:W1:Y:S01]  /*50e0*/  S2R R2, SR_LANEID ;  /* 0x0000000000027919 */ /* 0x000e620000000000 */
[----:B------:R-:W-:-:S06]  /*50f0*/  ULOP3.LUT UR5, URZ, UR5, URZ, 0x33, !UPT ;  /* 0x00000005ff057292 */ /* 0x000fcc000f8e33ff */
[----:B------:R-:W-:-:S04]  /*5100*/  IMAD.U32 R0, RZ, RZ, UR5 ;  /* 0x00000005ff007e24 */ /* 0x000fc8000f8e00ff */
[----:B------:R2:W4:Y:S02]  /*5110*/  REDUX UR7, R0 ;  /* 0x00000000000773c4 */ /* 0x0005240000000000 */
[----:B------:R1:W-:Y:S01]  /*5120*/  UTCATOMSWS.AND URZ, UR5 ;  /* 0x0000000500ff79e3 */ /* 0x0003e20008000000 */
[----:B--2---:R-:W-:Y:S01]  /*5130*/  LOP3.LUT R0, RZ, UR4, RZ, 0x33, !PT ;  /* 0x00000004ff007c12 */ /* 0x004fe2000f8e33ff */
[----:B------:R-:W-:Y:S02]  /*5140*/  VOTEU.ANY UR4, UPT, PT ;  /* 0x0000000000047886 */ /* 0x000fe400038e0100 */
[----:B------:R-:W-:Y:S02]  /*5150*/  UFLO.U32 UR4, UR4 ;  /* 0x00000004000472bd */ /* 0x000fe400080e0000 */
[----:B------:R-:W2:Y:S04]  /*5160*/  REDUX UR6, R0 ;  /* 0x00000000000673c4 */ /* 0x000ea80000000000 */
[----:B-1----:R-:W-:-:S02]  /*5170*/  ISETP.EQ.U32.AND P0, PT, R2, UR4, PT ;  /* 0x0000000402007c0c */ /* 0x002fc4000bf02070 */
[----:B----4-:R-:W-:-:S11]  /*5180*/  MOV R2, UR7 ;  /* 0x0000000700027c02 */ /* 0x010fd60008000f00 */
[----:B------:R1:W-:Y:S01]  /*5190*/  @P0 ATOMS.AND RZ, [UR8+0x14], R2 ;  /* 0x00001402ffff098c */ /* 0x0003e2000a800008 */
[----:B--2---:R-:W-:-:S05]  /*51a0*/  IMAD.U32 R0, RZ, RZ, UR6 ;  /* 0x00000006ff007e24 */ /* 0x004fca000f8e00ff */
[----:B------:R1:W-:Y:S01]  /*51b0*/  @P0 ATOMS.AND RZ, [UR8+0x18], R0 ;  /* 0x00001800ffff098c */ /* 0x0003e2000a800008 */
[----:B------:R-:W-:Y:S05]  /*51c0*/  BRA `(.L_x_106) ;  /* 0x0000000000147947 */ /* 0x000fea0003800000 */
.L_x_105:
[----:B------:R-:W-:Y:S02]  /*51d0*/  MOV R2, 0x51f0 ;  /* 0x000051f000027802 */ /* 0x000fe40000000f00 */
[----:B---3-5:R-:W-:Y:S05]  /*51e0*/  CALL.REL.NOINC `($__internal_0_$__cuda_sm10x_tcgen05_guardrail_trap_col_being_dealloced_not_returned_by_alloc) ;  /* 0x0000003800cc7944 */ /* 0x028fea0003c00000 */
[----:B------:R-:W-:Y:S05]  /*51f0*/  BRA `(.L_x_106) ;  /* 0x0000000000087947 */ /* 0x000fea0003800000 */
.L_x_104:
[----:B------:R-:W-:Y:S02]  /*5200*/  MOV R2, 0x5220 ;  /* 0x0000522000027802 */ /* 0x000fe40000000f00 */
[----:B---3-5:R-:W-:Y:S05]  /*5210*/  CALL.REL.NOINC `($__internal_2_$__cuda_sm10x_tcgen05_guardrail_trap_unallocated_columns_being_dealloced) ;  /* 0x0000003800d87944 */ /* 0x028fea0003c00000 */
.L_x_106:
[----:B------:R-:W-:Y:S01]  /*5220*/  NOP ;  /* 0x0000000000007918 */ /* 0x000fe20000000000 */
[----:B------:R-:W-:Y:S05]  /*5230*/  EXIT ;  /* 0x000000000000794d */ /* 0x000fea0003800000 */
.L_x_88:
[----:B------:R-:W-:-:S09]  /*5240*/  UISETP.NE.OR UP0, UPT, UR18, 0x3, !UP3 ;  /* 0x000000031200788c */ /* 0x000fd2000df05670 */
[----:B------:R-:W-:Y:S05]  /*5250*/  BRA.U UP0, `(.L_x_107) ;  /* 0x0000000d00347547 */ /* 0x000fea000b800000 */
[----:B------:R-:W2:Y:S01]  /*5260*/  LDCU.64 UR4, c[0x0][0x888] ;  /* 0x00011100ff0477ac */ /* 0x000ea20008000a00 */
[----:B------:R-:W3:Y:S01]  /*5270*/  LDC.64 R12, c[0x0][0x348] ;  /* 0x0000d200ff0c7b82 */ /* 0x000ee20000000a00 */
[----:B------:R-:W-:Y:S02]  /*5280*/  HFMA2 R9, -RZ, RZ, 0, 0 ;  /* 0x00000000ff097431 */ /* 0x000fe400000001ff */
[----:B------:R-:W-:Y:S01]  /*5290*/  IMAD.MOV.U32 R11, RZ, RZ, 0x1 ;  /* 0x00000001ff0b7424 */ /* 0x000fe200078e00ff */
[----:B------:R-:W4:Y:S01]  /*52a0*/  LDCU UR33, c[0x0][0x370] ;  /* 0x00006e00ff2177ac */ /* 0x000f220008000800 */
[----:B------:R-:W-:Y:S01]  /*52b0*/  IMAD.MOV.U32 R10, RZ, RZ, RZ ;  /* 0x000000ffff0a7224 */ /* 0x000fe200078e00ff */
[----:B------:R-:W-:Y:S01]  /*52c0*/  MOV R8, 0x800 ;  /* 0x0000080000087802 */ /* 0x000fe20000000f00 */
[----:B------:R-:W4:Y:S01]  /*52d0*/  LDCU.128 UR28, c[0x0][0xb10] ;  /* 0x00016200ff1c77ac */ /* 0x000f220008000c00 */
[----:B------:R-:W1:Y:S01]  /*52e0*/  LDCU UR32, c[0x0][0x374] ;  /* 0x00006e80ff2077ac */ /* 0x000e620008000800 */
[----:B------:R-:W1:Y:S01]  /*52f0*/  LDCU.64 UR26, c[0x0][0x890] ;  /* 0x00011200ff1a77ac */ /* 0x000e620008000a00 */
[----:B--2---:R-:W-:Y:S01]  /*5300*/  UISETP.NE.U32.AND UP0, UPT, UR4, URZ, UPT ;  /* 0x000000ff0400728c */ /* 0x004fe2000bf05070 */
[----:B------:R-:W2:Y:S01]  /*5310*/  LDCU UR16, c[0x0][0xb0c] ;  /* 0x00016180ff1077ac */ /* 0x000ea20008000800 */
[----:B------:R-:W3:Y:S01]  /*5320*/  LDCU UR39, c[0x0][0xb20] ;  /* 0x00016400ff2777ac */ /* 0x000ee20008000800 */
[----:B------:R-:W3:Y:S01]  /*5330*/  LDCU UR4, c[0x0][0xb30] ;  /* 0x00016600ff0477ac */ /* 0x000ee20008000800 */
[----:B------:R-:W-:Y:S01]  /*5340*/  UMOV UR17, 0x400 ;  /* 0x0000040000117882 */ /* 0x000fe20000000000 */
[----:B----4-:R-:W-:-:S02]  /*5350*/  UIMAD.WIDE.U32 UR6, UR33, UR28, URZ ;  /* 0x0000001c210672a5 */ /* 0x010fc4000f8e00ff */
[----:B-1----:R-:W-:Y:S02]  /*5360*/  UIMAD.WIDE.U32 UR8, UR32, UR31, URZ ;  /* 0x0000001f200872a5 */ /* 0x002fe4000f8e00ff */
[----:B------:R-:W-:Y:S02]  /*5370*/  ULEA UR17, UR61, UR17, 0x18 ;  /* 0x000000113d117291 */ /* 0x000fe4000f8ec0ff */
[----:B------:R-:W-:Y:S02]  /*5380*/  UISETP.NE.U32.AND UP6, UPT, UR26, URZ, UPT ;  /* 0x000000ff1a00728c */ /* 0x000fe4000bfc5070 */
[----:B------:R-:W-:Y:S02]  /*5390*/  UIADD3 UR34, UPT, UPT, UR17, 0x240, URZ ;  /* 0x0000024011227890 */ /* 0x000fe4000fffe0ff */
[----:B------:R-:W-:Y:S02]  /*53a0*/  UISETP.NE.AND.EX UP5, UPT, UR5, URZ, UPT, UP0 ;  /* 0x000000ff0500728c */ /* 0x000fe4000bfa5300 */
[----:B------:R-:W-:Y:S01]  /*53b0*/  UISETP.NE.AND UP0, UPT, UR42, 0x1, UPT ;  /* 0x000000012a00788c */ /* 0x000fe2000bf05270 */
[----:B------:R-:W-:Y:S01]  /*53c0*/  UMOV UR6, UR7 ;  /* 0x0000000700067c82 */ /* 0x000fe20008000000 */
[----:B------:R-:W-:Y:S01]  /*53d0*/  UMOV UR35, UR9 ;  /* 0x0000000900237c82 */ /* 0x000fe20008000000 */
[----:B------:R-:W-:-:S02]  /*53e0*/  USEL UR38, URZ, 0x1, UP4 ;  /* 0x00000001ff267887 */ /* 0x000fc4000a000000 */
[----:B--2---:R-:W-:Y:S02]  /*53f0*/  UISETP.NE.AND UP0, UPT, UR16, 0x1, UPT ;  /* 0x000000011000788c */ /* 0x004fe4000bf05270 */
[----:B------:R-:W-:Y:S02]  /*5400*/  UPLOP3.LUT UP4, UPT, UPT, UPT, UPT, 0x40, 0x4 ;  /* 0x000000000004789c */ /* 0x000fe40003f8e870 */
[----:B------:R-:W-:Y:S01]  /*5410*/  UISETP.GE.AND UP2, UPT, UR42, 0x1, UPT ;  /* 0x000000012a00788c */ /* 0x000fe2000bf46270 */
[----:B------:R-:W1:Y:S01]  /*5420*/  LDCU.64 UR14, c[0x0][0xb28] ;  /* 0x00016500ff0e77ac */ /* 0x000e620008000a00 */
[----:B------:R-:W-:Y:S02]  /*5430*/  UISETP.NE.AND.EX UP6, UPT, UR27, URZ, UPT, UP6 ;  /* 0x000000ff1b00728c */ /* 0x000fe4000bfc5360 */
[----:B------:R-:W-:Y:S02]  /*5440*/  UPRMT UR34, UR61, 0x654, UR34 ;  /* 0x000006543d227896 */ /* 0x000fe40008000022 */
[----:B------:R-:W-:-:S02]  /*5450*/  USHF.R.U32.HI UR37, URZ, UR29, UR6 ;  /* 0x0000001dff257299 */ /* 0x000fc40008011606 */
[----:B---3--:R-:W-:Y:S02]  /*5460*/  USHF.R.U32.HI UR35, URZ, UR39, UR35 ;  /* 0x00000027ff237299 */ /* 0x008fe40008011623 */
[----:B------:R-:W-:Y:S02]  /*5470*/  UISETP.NE.AND UP0, UPT, UR30, 0x1, UPT ;  /* 0x000000011e00788c */ /* 0x000fe4000bf05270 */
[----:B------:R-:W-:-:S11]  /*5480*/  UISETP.NE.AND UP3, UPT, UR4, 0x1, UPT ;  /* 0x000000010400788c */ /* 0x000fd6000bf65270 */
.L_x_115:
[C---:B------:R-:W-:Y:S02]  /*5490*/  LEA R3, R10.reuse, UR17, 0x3 ;  /* 0x000000110a037c11 */ /* 0x040fe4000f8e18ff */
[----:B------:R-:W-:Y:S02]  /*54a0*/  SHF.L.U32 R0, R9, 0x1f, RZ ;  /* 0x0000001f09007819 */ /* 0x000fe400000006ff */
[----:B------:R-:W-:Y:S02]  /*54b0*/  LEA R4, R10, UR17, 0x4 ;  /* 0x000000110a047c11 */ /* 0x000fe4000f8e20ff */
[----:B--2---:R-:W2:Y:S02]  /*54c0*/  SYNCS.PHASECHK.TRANS64.TRYWAIT P0, [R3+URZ+0x260], R0 ;  /* 0x00026000030075a7 */ /* 0x004ea400080011ff */
[----:B--2---:R-:W-:Y:S05]  /*54d0*/  @!P0 BRA `(.L_x_108) ;  /* 0x00000034008c8947 */ /* 0x004fea0003800000 */
.L_x_226:
[----:B------:R-:W3:Y:S01]  /*54e0*/  LDS.128 R4, [R4+0x2f0] ;  /* 0x0002f00004047984 */ /* 0x000ee20000000c00 */
[----:B------:R-:W-:Y:S01]  /*54f0*/  UISETP.GE.AND UP0, UPT, UR42, 0x1, UPT ;  /* 0x000000012a00788c */ /* 0x000fe2000bf06270 */
[----:B------:R-:W-:Y:S01]  /*5500*/  @!PT LDS RZ, [RZ] ;  /* 0x00000000fffff984 */ /* 0x000fe20000000800 */
[----:B------:R-:W-:Y:S01]  /*5510*/  @!PT LDS RZ, [RZ] ;  /* 0x00000000fffff984 */ /* 0x000fe20000000800 */
[----:B------:R-:W-:Y:S01]  /*5520*/  @!PT LDS RZ, [RZ] ;  /* 0x00000000fffff984 */ /* 0x000fe20000000800 */
[----:B------:R-:W-:Y:S01]  /*5530*/  @!PT LDS RZ, [RZ] ;  /* 0x00000000fffff984 */ /* 0x000fe20000000800 */
[----:B------:R4:W-:Y:S06]  /*5540*/  MEMBAR.ALL.CTA ;  /* 0x0000000000007992 */ /* 0x0009ec0000008000 */
[----:B----4-:R-:W4:Y:S01]  /*5550*/  FENCE.VIEW.ASYNC.S ;  /* 0x00000000000073c6 */ /* 0x010f220000000000 */
[----:B---3--:R-:W-:Y:S11]  /*5560*/  LOP3.LUT P0, RZ, R6, 0x1, RZ, 0xc0, !PT ;  /* 0x0000000106ff7812 */ /* 0x008ff6000780c0ff */
[----:B------:R-:W-:Y:S02]  /*5570*/  @!UPT UIADD3 URZ, UPT, UPT, URZ, URZ, URZ ;  /* 0x000000fffffff290 */ /* 0x000fe4000fffe0ff */
[----:B----4-:R-:W-:Y:S01]  /*5580*/  VOTEU.ANY UP2, P0 ;  /* 0x0000000000ff7886 */ /* 0x010fe20000040100 */
[----:B------:R-:W-:Y:S11]  /*5590*/  PLOP3.LUT P0, PT, PT, PT, UP2, 0x80, 0x8 ;  /* 0x000000000008781c */ /* 0x000ff60003f0f028 */
[----:B------:R-:W-:Y:S02]  /*55a0*/  @!UPT UIADD3 URZ, UPT, UPT, URZ, URZ, URZ ;  /* 0x000000fffffff290 */ /* 0x000fe4000fffe0ff */
[----:B--2---:R-:W-:Y:S02]  /*55b0*/  @P0 SHF.R.U32.HI R0, RZ, 0x10, R5 ;  /* 0x00000010ff000819 */ /* 0x004fe40000011605 */
[----:B------:R-:W-:Y:S02]  /*55c0*/  @P0 MOV R2, R4 ;  /* 0x0000000400020202 */ /* 0x000fe40000000f00 */
[----:B------:R-:W-:Y:S01]  /*55d0*/  @P0 R2UR UR4, R0 ;  /* 0x00000000000402ca */ /* 0x000fe200000e0000 */
[----:B------:R-:W-:Y:S01]  /*55e0*/  VIADD R0, R3, 0x270 ;  /* 0x0000027003007836 */ /* 0x000fe20000000000 */
[----:B------:R-:W-:Y:S02]  /*55f0*/  @P0 LOP3.LUT R4, R5, 0xffff, RZ, 0xc0, !PT ;  /* 0x0000ffff05040812 */ /* 0x000fe400078ec0ff */
[----:B------:R-:W-:Y:S02]  /*5600*/  @P0 R2UR UR6, R2 ;  /* 0x00000000020602ca */ /* 0x000fe400000e0000 */
[----:B------:R-:W-:Y:S02]  /*5610*/  PRMT R0, RZ, 0x654, R0 ;  /* 0x00000654ff007816 */ /* 0x000fe40000000000 */
[----:B------:R-:W-:Y:S02]  /*5620*/  @P0 R2UR UR5, R4 ;  /* 0x00000000040502ca */ /* 0x000fe400000e0000 */
[----:B------:R2:W-:Y:S03]  /*5630*/  SYNCS.ARRIVE.TRANS64.RED.A1T0 RZ, [R0+URZ], RZ ;  /* 0x000000ff00ff79a7 */ /* 0x0005e600081004ff */
[----:B------:R-:W-:Y:S04]  /*5640*/  @UP2 UMOV UR25, UR4 ;  /* 0x0000000400192c82 */ /* 0x000fe80008000000 */
[----:B------:R-:W-:Y:S04]  /*5650*/  @UP2 UMOV UR13, UR6 ;  /* 0x00000006000d2c82 */ /* 0x000fe80008000000 */
[----:B------:R-:W-:Y:S01]  /*5660*/  @UP2 UMOV UR7, UR5 ;  /* 0x0000000500072c82 */ /* 0x000fe20008000000 */
[----:B------:R-:W-:Y:S05]  /*5670*/  BRA.U !UP0, `(.L_x_109) ;  /* 0x0000000108c07547 */ /* 0x000fea000b800000 */
[----:B------:R-:W-:Y:S02]  /*5680*/  UIMAD.WIDE.U32 UR10, UR7, UR31, URZ ;  /* 0x0000001f070a72a5 */ /* 0x000fe4000f8e00ff */
[----:B------:R-:W-:Y:S02]  /*5690*/  UP2UR UR12, UPR, URZ, 0x4 ;  /* 0x00000004ff0c7883 */ /* 0x000fe40008000000 */
[----:B------:R-:W-:Y:S02]  /*56a0*/  UISETP.NE.AND UP2, UPT, UR30, 0x1, UPT ;  /* 0x000000011e00788c */ /* 0x000fe4000bf45270 */
[----:B------:R-:W-:Y:S02]  /*56b0*/  UIMAD.WIDE.U32 UR18, UR13, UR28, URZ ;  /* 0x0000001c0d1272a5 */ /* 0x000fe4000f8e00ff */
[----:B------:R-:W-:Y:S02]  /*56c0*/  USEL UR4, UR32, UR35, !UP2 ;  /* 0x0000002320047287 */ /* 0x000fe4000d000000 */
[----:B------:R-:W-:Y:S02]  /*56d0*/  UISETP.NE.AND UP0, UPT, UR16, 0x1, UPT ;  /* 0x000000011000788c */ /* 0x000fe4000bf05270 */
[----:B------:R-:W-:Y:S02]  /*56e0*/  UP2UR UR24, UPR, URZ, 0x2 ;  /* 0x00000002ff187883 */ /* 0x000fe40008000000 */
[----:B------:R-:W-:Y:S02]  /*56f0*/  UISETP.NE.AND UP1, UPT, UR42, 0x1, UPT ;  /* 0x000000012a00788c */ /* 0x000fe4000bf25270 */
[----:B-1----:R-:W-:Y:S02]  /*5700*/  UIMAD.WIDE.U32 UR20, UR4, UR14, URZ ;  /* 0x0000000e041472a5 */ /* 0x002fe4000f8e00ff */
[----:B------:R-:W-:Y:S01]  /*5710*/  USEL UR8, UR33, UR37, !UP0 ;  /* 0x0000002521087287 */ /* 0x000fe2000c000000 */
[----:B------:R-:W-:Y:S02]  /*5720*/  UMOV UR5, UR11 ;  /* 0x0000000b00057c82 */ /* 0x000fe40008000000 */
[----:B------:R-:W-:Y:S02]  /*5730*/  USHF.R.U32.HI UR6, URZ, UR39, UR5 ;  /* 0x00000027ff067299 */ /* 0x000fe40008011605 */
[----:B------:R-:W-:Y:S02]  /*5740*/  UIMAD.WIDE.U32 UR22, UR8, UR14, URZ ;  /* 0x0000000e081672a5 */ /* 0x000fe4000f8e00ff */
[----:B------:R-:W-:Y:S02]  /*5750*/  USEL UR6, UR7, UR6, !UP2 ;  /* 0x0000000607067287 */ /* 0x000fe4000d000000 */
[----:B------:R-:W-:Y:S02]  /*5760*/  UISETP.NE.AND UP2, UPT, UR12, URZ, UPT ;  /* 0x000000ff0c00728c */ /* 0x000fe4000bf45270 */
[----:B------:R-:W-:Y:S01]  /*5770*/  UIMAD.WIDE.U32 UR10, UR6, UR14, URZ ;  /* 0x0000000e060a72a5 */ /* 0x000fe2000f8e00ff */
[----:B------:R-:W-:Y:S02]  /*5780*/  UMOV UR5, UR19 ;  /* 0x0000001300057c82 */ /* 0x000fe40008000000 */
[----:B------:R-:W-:Y:S03]  /*5790*/  USHF.R.U32.HI UR9, URZ, UR29, UR5 ;  /* 0x0000001dff097299 */ /* 0x000fe60008011605 */
[----:B------:R-:W-:Y:S02]  /*57a0*/  UMOV UR5, UR21 ;  /* 0x0000001500057c82 */ /* 0x000fe40008000000 */
[----:B------:R-:W-:Y:S03]  /*57b0*/  @UP1 USHF.R.U32.HI UR4, URZ, UR15, UR5 ;  /* 0x0000000fff041299 */ /* 0x000fe60008011605 */
[----:B------:R-:W-:Y:S01]  /*57c0*/  UMOV UR5, UR23 ;  /* 0x0000001700057c82 */ /* 0x000fe20008000000 */
[----:B------:R-:W-:Y:S02]  /*57d0*/  UIMAD UR4, UR42, UR4, URZ ;  /* 0x000000042a0472a4 */ /* 0x000fe4000f8e02ff */
[----:B------:R-:W-:Y:S02]  /*57e0*/  @UP1 USHF.R.U32.HI UR8, URZ, UR15, UR5 ;  /* 0x0000000fff081299 */ /* 0x000fe40008011605 */
[----:B------:R-:W-:Y:S02]  /*57f0*/  USEL UR5, UR13, UR9, !UP0 ;  /* 0x000000090d057287 */ /* 0x000fe4000c000000 */
[----:B------:R-:W-:Y:S02]  /*5800*/  UIMAD UR9, UR42, UR8, URZ ;  /* 0x000000082a0972a4 */ /* 0x000fe4000f8e02ff */
[----:B------:R-:W-:Y:S03]  /*5810*/  UISETP.GE.AND UP0, UPT, UR6, UR4, UPT ;  /* 0x000000040600728c */ /* 0x000fe6000bf06270 */
[----:B------:R-:W-:Y:S01]  /*5820*/  UMOV UR4, UR11 ;  /* 0x0000000b00047c82 */ /* 0x000fe20008000000 */
[----:B------:R-:W-:Y:S02]  /*5830*/  UISETP.GE.OR UP0, UPT, UR5, UR9, UP0 ;  /* 0x000000090500728c */ /* 0x000fe40008706670 */
[----:B------:R-:W-:Y:S02]  /*5840*/  USHF.R.U32.HI UR4, URZ, UR15, UR4 ;  /* 0x0000000fff047299 */ /* 0x000fe40008011604 */
[----:B------:R-:W-:Y:S02]  /*5850*/  UIMAD.WIDE.U32 UR10, UR5, UR14, URZ ;  /* 0x0000000e050a72a5 */ /* 0x000fe4000f8e00ff */
[----:B------:R-:W-:Y:S04]  /*5860*/  USEL UR12, UR6, UR4, !UP1 ;  /* 0x00000004060c7287 */ /* 0x000fe8000c800000 */
[----:B------:R-:W-:Y:S01]  /*5870*/  UIADD3 UR9, UPT, UPT, -UR12, URZ, URZ ;  /* 0x000000ff0c097290 */ /* 0x000fe2000fffe1ff */
[----:B------:R-:W-:Y:S02]  /*5880*/  @!UP0 UMOV UR4, UR11 ;  /* 0x0000000b00048c82 */ /* 0x000fe40008000000 */
[----:B------:R-:W-:Y:S02]  /*5890*/  @!UP0 USHF.R.U32.HI UR4, URZ, UR15, UR4 ;  /* 0x0000000fff048299 */ /* 0x000fe40008011604 */
[----:B------:R-:W-:Y:S02]  /*58a0*/  UIMAD UR9, UR42, UR9, UR6 ;  /* 0x000000092a0972a4 */ /* 0x000fe4000f8e0206 */
[----:B------:R-:W-:Y:S02]  /*58b0*/  @!UP0 USEL UR4, UR5, UR4, !UP1 ;  /* 0x0000000405048287 */ /* 0x000fe4000c800000 */
[----:B------:R-:W-:Y:S02]  /*58c0*/  UISETP.NE.AND UP1, UPT, UR24, URZ, UPT ;  /* 0x000000ff1800728c */ /* 0x000fe4000bf25270 */
[----:B------:R-:W-:Y:S02]  /*58d0*/  @!UP0 UIMAD UR9, UR8, UR9, UR4 ;  /* 0x00000009080982a4 */ /* 0x000fe4000f8e0204 */
[----:B------:R-:W-:Y:S02]  /*58e0*/  @!UP0 UIADD3 UR10, UPT, UPT, UR12, -UR4, URZ ;  /* 0x800000040c0a8290 */ /* 0x000fe4000fffe0ff */
[----:B------:R-:W-:Y:S02]  /*58f0*/  UIADD3 UR4, UPT, UPT, -UR5, URZ, URZ ;  /* 0x000000ff05047290 */ /* 0x000fe4000fffe1ff */
[----:B------:R-:W-:Y:S02]  /*5900*/  UIADD3 UR8, UPT, UPT, -UR6, URZ, URZ ;  /* 0x000000ff06087290 */ /* 0x000fe4000fffe1ff */
[----:B------:R-:W-:Y:S02]  /*5910*/  @!UP0 UIMAD UR6, UR10, UR42, UR5 ;  /* 0x0000002a0a0682a4 */ /* 0x000fe4000f8e0205 */
[----:B------:R-:W-:Y:S02]  /*5920*/  UIMAD UR13, UR16, UR4, UR13 ;  /* 0x00000004100d72a4 */ /* 0x000fe4000f8e020d */
[----:B------:R-:W-:Y:S01]  /*5930*/  UIMAD UR7, UR30, UR8, UR7 ;  /* 0x000000081e0772a4 */ /* 0x000fe2000f8e0207 */
[----:B------:R-:W-:Y:S02]  /*5940*/  @!UP0 UMOV UR5, UR9 ;  /* 0x0000000900058c82 */ /* 0x000fe40008000000 */
[----:B------:R-:W-:Y:S02]  /*5950*/  UIMAD UR13, UR5, UR16, UR13 ;  /* 0x00000010050d72a4 */ /* 0x000fe4000f8e020d */
[----:B------:R-:W-:Y:S11]  /*5960*/  UIMAD UR7, UR6, UR30, UR7 ;  /* 0x0000001e060772a4 */ /* 0x000ff6000f8e0207 */
[----:B------:R-:W-:Y:S01]  /*5970*/  @!UPT UIADD3 URZ, UPT, UPT, URZ, URZ, URZ ;  /* 0x000000fffffff290 */ /* 0x000fe2000fffe0ff */
.L_x_109:
[----:B------:R-:W3:Y:S01]  /*5980*/  @!UP3 LDCU.128 UR20, c[0x0][0xb10] ;  /* 0x00016200ff14b7ac */ /* 0x000ee20008000c00 */
[----:B------:R-:W-:Y:S02]  /*5990*/  ISETP.NE.U32.AND P0, PT, RZ, UR26, PT ;  /* 0x0000001aff007c0c */ /* 0x000fe4000bf05070 */
[----:B------:R-:W-:Y:S02]  /*59a0*/  SHF.L.U32 R2, R11, 0x1f, RZ ;  /* 0x0000001f0b027819 */ /* 0x000fe400000006ff */
[----:B------:R-:W-:Y:S01]  /*59b0*/  ISETP.NE.AND.EX P0, PT, RZ, UR27, PT, P0 ;  /* 0x0000001bff007c0c */ /* 0x000fe2000bf05300 */
[----:B------:R-:W4:Y:S01]  /*59c0*/  @!UP3 LDCU UR5, c[0x0][0xb0c] ;  /* 0x00016180ff05b7ac */ /* 0x000f220008000800 */
[----:B---3--:R-:W-:Y:S07]  /*59d0*/  UIMAD.WIDE.U32 UR8, UR13, UR20, URZ ;  /* 0x000000140d0872a5 */ /* 0x008fee000f8e00ff */
[----:B------:R-:W-:Y:S01]  /*59e0*/  @!UP3 UMOV UR4, UR9 ;  /* 0x000000090004bc82 */ /* 0x000fe20008000000 */
[----:B----4-:R-:W-:Y:S02]  /*59f0*/  @!UP3 UISETP.NE.AND UP0, UPT, UR5, 0x1, UPT ;  /* 0x000000010500b88c */ /* 0x010fe4000bf05270 */
[----:B------:R-:W-:Y:S02]  /*5a00*/  @!UP3 USHF.R.U32.HI UR4, URZ, UR21, UR4 ;  /* 0x00000015ff04b299 */ /* 0x000fe40008011604 */
[----:B------:R-:W-:Y:S02]  /*5a10*/  UIMAD.WIDE.U32 UR8, UR7, UR23, URZ ;  /* 0x00000017070872a5 */ /* 0x000fe4000f8e00ff */
[----:B------:R-:W-:Y:S02]  /*5a20*/  @!UP3 USEL UR10, UR13, UR4, !UP0 ;  /* 0x000000040d0ab287 */ /* 0x000fe4000c000000 */
[----:B------:R-:W-:Y:S03]  /*5a30*/  @!UP3 UISETP.NE.AND UP0, UPT, UR22, 0x1, UPT ;  /* 0x000000011600b88c */ /* 0x000fe6000bf05270 */
[----:B------:R-:W-:Y:S02]  /*5a40*/  @!UP3 UMOV UR6, UR9 ;  /* 0x000000090006bc82 */ /* 0x000fe40008000000 */
[----:B------:R-:W3:Y:S02]  /*5a50*/  @!UP3 LDCU UR4, c[0x0][0xb20] ;  /* 0x00016400ff04b7ac */ /* 0x000ee40008000800 */
[----:B---3--:R-:W-:Y:S04]  /*5a60*/  @!UP3 USHF.R.U32.HI UR6, URZ, UR4, UR6 ;  /* 0x00000004ff06b299 */ /* 0x008fe80008011606 */
[----:B------:R-:W-:Y:S04]  /*5a70*/  @!UP3 USEL UR6, UR7, UR6, !UP0 ;  /* 0x000000060706b287 */ /* 0x000fe8000c000000 */
[----:B------:R-:W-:Y:S02]  /*5a80*/  @!UP3 UIADD3 UR4, UPT, UPT, -UR10, UR6, URZ ;  /* 0x000000060a04b290 */ /* 0x000fe4000fffe1ff */
[----:B------:R-:W-:Y:S02]  /*5a90*/  @!UP3 UIADD3 UR6, UPT, UPT, UR10, -UR6, URZ ;  /* 0x800000060a06b290 */ /* 0x000fe4000fffe0ff */
[----:B------:R-:W-:Y:S02]  /*5aa0*/  @!UP3 UIMAD UR13, UR4, UR5, UR13 ;  /* 0x00000005040db2a4 */ /* 0x000fe4000f8e020d */
[----:B------:R-:W-:Y:S01]  /*5ab0*/  @!UP3 UIMAD UR7, UR6, UR22, UR7 ;  /* 0x000000160607b2a4 */ /* 0x000fe2000f8e0207 */
[----:B------:R-:W-:Y:S11]  /*5ac0*/  BRA.U UP4, `(.L_x_110) ;  /* 0x0000000104107547 */ /* 0x000ff6000b800000 */
[----:B------:R-:W-:Y:S04]  /*5ad0*/  MOV R3, UR38 ;  /* 0x0000002600037c02 */ /* 0x000fe80008000f00 */
[----:B------:R-:W-:Y:S04]  /*5ae0*/  SHF.L.U32 R3, R3, 0x1f, RZ ;  /* 0x0000001f03037819 */ /* 0x000fe800000006ff */
[----:B------:R-:W3:Y:S02]  /*5af0*/  SYNCS.PHASECHK.TRANS64.TRYWAIT P1, [UR17+0x258], R3 ;  /* 0x00025803ff0075a7 */ /* 0x000ee40008021111 */
[----:B---3--:R-:W-:Y:S05]  /*5b00*/  @!P1 BRA `(.L_x_111) ;  /* 0x0000003000149947 */ /* 0x008fea0003800000 */
.L_x_110:
[----:B------:R-:W-:Y:S05]  /*5b10*/  BRA.U !UP6, `(.L_x_112) ;  /* 0x000000010e387547 */ /* 0x000fea000b800000 */
[----:B------:R-:W-:Y:S01]  /*5b20*/  UPLOP3.LUT UP1, UPT, UPT, UPT, UP5, 0x80, 0x8 ;  /* 0x000000000008789c */ /* 0x000fe20003f2f050 */
[----:B--2---:R-:W-:Y:S01]  /*5b30*/  HFMA2 R0, -RZ, RZ, 0, 5.9604644775390625e-08 ;  /* 0x00000001ff007431 */ /* 0x004fe200000001ff */
[----:B------:R-:W2:Y:S01]  /*5b40*/  LDCU.64 UR8, c[0x0][0x358] ;  /* 0x00006b00ff0877ac */ /* 0x000ea20008000a00 */
[----:B------:R-:W-:Y:S03]  /*5b50*/  IMAD.MOV.U32 R47, RZ, RZ, 0x1 ;  /* 0x00000001ff2f7424 */ /* 0x000fe600078e00ff */
[----:B------:R-:W-:Y:S05]  /*5b60*/  PLOP3.LUT P1, PT, PT, PT, UP1, 0x80, 0x8 ;  /* 0x000000000008781c */ /* 0x000fea0003f2f018 */
[----:B------:R-:W3:Y:S01]  /*5b70*/  @UP1 LDCU.64 UR4, c[0x0][0x888] ;  /* 0x00011100ff0417ac */ /* 0x000ee20008000a00 */
[----:B------:R-:W-:Y:S07]  /*5b80*/  @UP1 UIMAD UR6, UR36, UR26, URZ ;  /* 0x0000001a240612a4 */ /* 0x000fee000f8e02ff */
[----:B------:R-:W-:Y:S01]  /*5b90*/  @!P1 PRMT R47, R0, 0x7610, R47 ;  /* 0x00007610002f9816 */ /* 0x000fe2000000002f */
[----:B---3--:R-:W-:Y:S06]  /*5ba0*/  @UP1 UIMAD.WIDE UR4, UR6, 0x4, UR4 ;  /* 0x00000004060418a5 */ /* 0x008fec000f8e0204 */
[----:B-----5:R-:W-:Y:S01]  /*5bb0*/  IMAD.U32 R24, RZ, RZ, UR4 ;  /* 0x00000004ff187e24 */ /* 0x020fe2000f8e00ff */
[----:B------:R-:W-:Y:S04]  /*5bc0*/  MOV R25, UR5 ;  /* 0x0000000500197c02 */ /* 0x000fe80008000f00 */
[----:B------:R-:W3:Y:S01]  /*5bd0*/  @!UP1 LDCU UR4, c[0x0][0x880] ;  /* 0x00011000ff0497ac */ /* 0x000ee20008000800 */
[----:B--2---:R4:W5:Y:S02]  /*5be0*/  @P1 LDG.E R24, desc[UR8][R24.64] ;  /* 0x0000000818181981 */ /* 0x004964000c1e1900 */
[----:B---34-:R-:W-:Y:S07]  /*5bf0*/  @!P1 IMAD.U32 R24, RZ, RZ, UR4 ;  /* 0x00000004ff189e24 */ /* 0x018fee000f8e00ff */
.L_x_112:
[----:B-----5:R-:W-:Y:S01]  /*5c00*/  @!P0 FSETP.EQ.AND P2, PT, R24, RZ, PT ;  /* 0x000000ff1800820b */ /* 0x020fe20003f42000 */
[----:B------:R-:W-:Y:S01]  /*5c10*/  @!UPT UIADD3 URZ, UPT, UPT, URZ, URZ, URZ ;  /* 0x000000fffffff290 */ /* 0x000fe2000fffe0ff */
[----:B------:R-:W-:Y:S11]  /*5c20*/  @!P0 BRA `(.L_x_113) ;  /* 0x0000000000148947 */ /* 0x000ff60003800000 */
[----:B------:R-:W-:Y:S02]  /*5c30*/  LOP3.LUT P0, RZ, R47, 0xff, RZ, 0xc0, !PT ;  /* 0x000000ff2fff7812 */ /* 0x000fe4000780c0ff */
[----:B------:R-:W-:Y:S04]  /*5c40*/  PLOP3.LUT P2, PT, PT, PT, UP1, 0x80, 0x8 ;  /* 0x000000000008781c */ /* 0x000fe80003f4f018 */
[----:B------:R-:W-:Y:S07]  /*5c50*/  PLOP3.LUT P2, PT, P2, PT, PT, 0x8, 0x80 ;  /* 0x000000000080781c */ /* 0x000fee000174e170 */
[----:B------:R-:W-:Y:S11]  /*5c60*/  @P0 FSETP.EQ.AND P2, PT, R24, RZ, PT ;  /* 0x000000ff1800020b */ /* 0x000ff60003f42000 */
[----:B------:R-:W-:Y:S02]  /*5c70*/  @!UPT UIADD3 URZ, UPT, UPT, URZ, URZ, URZ ;  /* 0x000000fffffff290 */ /* 0x000fe4000fffe0ff */
.L_x_113:
[----:B------:R-:W3:Y:S01]  /*5c80*/  SYNCS.PHASECHK.TRANS64.TRYWAIT P0, [UR17+0x248], R2 ;  /* 0x00024802ff0075a7 */ /* 0x000ee20008001111 */
[----:B------:R-:W-:Y:S02]  /*5c90*/  ELECT P1, URZ, PT ;  /* 0x0000000000ff782f */ /* 0x000fe40003820000 */
[----:B------:R-:W-:Y:S01]  /*5ca0*/  IADD3 R10, PT, PT, R10, 0x1, RZ ;  /* 0x000000010a0a7810 */ /* 0x000fe20007ffe0ff */
[----:B---3--:R-:W-:Y:S10]  /*5cb0*/  @!P0 BRA `(.L_x_114) ;  /* 0x0000002c00c08947 */ /* 0x008ff40003800000 */
.L_x_229:
[----:B------:R-:W-:Y:S01]  /*5cc0*/  PLOP3.LUT P1, PT, P2, P1, PT, 0xf2, 0x2f ;  /* 0x00000000002f781c */ /* 0x000fe20001723e72 */
[----:B------:R-:W-:Y:S01]  /*5cd0*/  UMOV UR18, 0x0 ;  /* 0x0000000000127882 */ /* 0x000fe20000000000 */
[----:B------:R-:W-:Y:S01]  /*5ce0*/  UMOV UR19, 0x10000000 ;  /* 0x1000000000137882 */ /* 0x000fe20000000000 */
[----:B------:R-:W-:Y:S01]  /*5cf0*/  UMOV UR12, UR36 ;  /* 0x00000024000c7c82 */ /* 0x000fe20008000000 */
[----:B------:R-:W-:Y:S01]  /*5d00*/  LOP3.LUT R11, R11, 0x1, RZ, 0x3c, !PT ;  /* 0x000000010b0b7812 */ /* 0x000fe200078e3cff */
[----:B------:R-:W-:Y:S01]  /*5d10*/  UMOV UR36, UR25 ;  /* 0x0000001900247c82 */ /* 0x000fe20008000000 */
[----:B------:R-:W-:Y:S07]  /*5d20*/  UPLOP3.LUT UP4, UPT, UPT, UPT, UPT, 0x80, 0x8 ;  /* 0x000000000008789c */ /* 0x000fee0003f8f070 */
[----:B--2---:R-:W-:Y:S01]  /*5d30*/  @!P1 IADD3 R2, P0, PT, R12, 0x580, RZ ;  /* 0x000005800c029810 */ /* 0x004fe20007f1e0ff */
[----:B------:R-:W-:Y:S03]  /*5d40*/  VOTEU.ALL UP0, P1 ;  /* 0x0000000000ff7886 */ /* 0x000fe60000800000 */
[----:B------:R-:W-:Y:S01]  /*5d50*/  @!P1 R2UR UR5, R2 ;  /* 0x00000000020592ca */ /* 0x000fe200000e0000 */
[----:B------:R-:W-:Y:S01]  /*5d60*/  @!P1 IMAD.X R0, RZ, RZ, R13, P0 ;  /* 0x000000ffff009224 */ /* 0x000fe200000e060d */
[----:B------:R-:W-:Y:S01]  /*5d70*/  @!UP0 USHF.L.U32 UR10, UR45, 0x5, URZ ;  /* 0x000000052d0a8899 */ /* 0x000fe200080006ff */
[----:B------:R-:W-:Y:S01]  /*5d80*/  ISETP.NE.AND P0, PT, R10, 0x2, PT ;  /* 0x000000020a00780c */ /* 0x000fe20003f05270 */
[----:B------:R-:W-:Y:S02]  /*5d90*/  @!UP0 USHF.L.U32 UR11, UR46, 0x6, URZ ;  /* 0x000000062e0b8899 */ /* 0x000fe400080006ff */
[----:B------:R-:W-:Y:S01]  /*5da0*/  @!P1 R2UR UR4, R0 ;  /* 0x00000000000492ca */ /* 0x000fe200000e0000 */
[----:B------:R-:W-:Y:S01]  /*5db0*/  @!UP0 UIADD3 UR8, UPT, UPT, UR17, 0x400, URZ ;  /* 0x0000040011088890 */ /* 0x000fe2000fffe0ff */
[----:B------:R-:W-:Y:S01]  /*5dc0*/  SEL R0, RZ, 0x1, P0 ;  /* 0x00000001ff007807 */ /* 0x000fe20000000000 */
[----:B------:R-:W-:Y:S01]  /*5dd0*/  @!UP0 UIADD3 UR9, UPT, UPT, UR17, 0x240, URZ ;  /* 0x0000024011098890 */ /* 0x000fe2000fffe0ff */
[----:B------:R-:W-:Y:S01]  /*5de0*/  SEL R10, R10, RZ, P0 ;  /* 0x000000ff0a0a7207 */ /* 0x000fe20000000000 */
[----:B------:R-:W-:Y:S01]  /*5df0*/  VOTEU.ALL UP0, P1 ;  /* 0x0000000000ff7886 */ /* 0x000fe20000800000 */
[----:B------:R-:W-:Y:S01]  /*5e00*/  LOP3.LUT R9, R9, R0, RZ, 0x3c, !PT ;  /* 0x0000000009097212 */ /* 0x000fe200078e3cff */
[----:B------:R-:W-:Y:S01]  /*5e10*/  IMAD.U32 R2, RZ, RZ, UR5 ;  /* 0x00000005ff027e24 */ /* 0x000fe2000f8e00ff */
[----:B------:R-:W-:Y:S02]  /*5e20*/  UIADD3 UR45, UPT, UPT, UR7, UR55, URZ ;  /* 0x00000037072d7290 */ /* 0x000fe4000fffe0ff */
[----:B------:R-:W-:Y:S03]  /*5e30*/  UIADD3 UR46, UPT, UPT, UR13, UR58, URZ ;  /* 0x0000003a0d2e7290 */ /* 0x000fe6000fffe0ff */
[----:B------:R-:W-:Y:S01]  /*5e40*/  IMAD.U32 R3, RZ, RZ, UR4 ;  /* 0x00000004ff037e24 */ /* 0x000fe2000f8e00ff */
[----:B------:R-:W-:Y:S04]  /*5e50*/  @!P1 R2UR UR4, R2 ;  /* 0x00000000020492ca */ /* 0x000fe800000e0000 */
[----:B------:R-:W-:Y:S11]  /*5e60*/  @!P1 R2UR UR5, R3 ;  /* 0x00000000030592ca */ /* 0x000ff600000e0000 */
[----:B------:R-:W-:Y:S02]  /*5e70*/  @!UPT UIADD3 URZ, UPT, UPT, URZ, URZ, URZ ;  /* 0x000000fffffff290 */ /* 0x000fe4000fffe0ff */
[----:B------:R2:W-:Y:S01]  /*5e80*/  @!UP0 UTMALDG.3D [UR8], [UR4], desc[UR18] ;  /* 0x00001208040085b4 */ /* 0x0005e20008011000 */
[----:B------:R2:W-:Y:S01]  /*5e90*/  @!P1 SYNCS.ARRIVE.TRANS64.RED.A0TR RZ, [UR17+0x240], R8 ;  /* 0x00024008ffff99a7 */ /* 0x0005e20008300411 */
[----:B------:R-:W-:Y:S01]  /*5ea0*/  SYNCS.ARRIVE.TRANS64.RED.A1T0 RZ, [UR34], RZ ;  /* 0x000000ffffff79a7 */ /* 0x000fe20008100422 */
[----:B------:R-:W-:Y:S05]  /*5eb0*/  BRA.U UP2, `(.L_x_115) ;  /* 0xfffffff502747547 */ /* 0x000fea000b83ffff */
[----:B------:R-:W-:Y:S07]  /*5ec0*/  MOV R0, UR17 ;  /* 0x0000001100007c02 */ /* 0x000fee0008000f00 */
.L_x_116:
[----:B---3--:R-:W-:-:S04]  /*5ed0*/  SHF.L.U32 R2, R11, 0x1f, RZ ;  /* 0x0000001f0b027819 */ /* 0x008fc800000006ff */
[----:B------:R3:W4:Y:S03]  /*5ee0*/  SYNCS.PHASECHK.TRANS64.TRYWAIT P0, [R0+URZ+0x248], R2 ;  /* 0x00024802000075a7 */ /* 0x00072600080011ff */
[----:B----4-:R-:W-:Y:S05]  /*5ef0*/  @!P0 NANOSLEEP.SYNCS 0x989680 ;  /* 0x009896800000895d */ /* 0x010fea0003900000 */
[----:B------:R-:W4:Y:S02]  /*5f00*/  @!P0 SYNCS.PHASECHK.TRANS64 P0, [R0+URZ+0x248], R2 ;  /* 0x00024802000085a7 */ /* 0x000f2400080010ff */
[----:B-12-4-:R-:W-:Y:S05]  /*5f10*/  @P0 EXIT ;  /* 0x000000000000094d */ /* 0x016fea0003800000 */
[----:B------:R-:W-:Y:S05]  /*5f20*/  BRA `(.L_x_116) ;  /* 0xfffffffc00e87947 */ /* 0x000fea000383ffff */
.L_x_107:
[----:B------:R-:W-:-:S06]  /*5f30*/  UISETP.GE.AND UP0, UPT, UR18, 0x4, UPT ;  /* 0x000000041200788c */ /* 0x000fcc000bf06270 */
[----:B------:R-:W-:-:S13]  /*5f40*/  PLOP3.LUT P0, PT, PT, PT, UP0, 0x80, 0x8 ;  /* 0x000000000008781c */ /* 0x000fda0003f0f008 */
[----:B-1----:R-:W-:Y:S05]  /*5f50*/  @!P0 EXIT ;  /* 0x000000000000894d */ /* 0x002fea0003800000 */
[----:B------:R-:W-:Y:S01]  /*5f60*/  BAR.SYNC.DEFER_BLOCKING 0x6, 0xa0 ;  /* 0x0182800000007b1d */ /* 0x000fe20000010000 */
[C---:B------:R-:W-:Y:S01]  /*5f70*/  IMAD.SHL.U32 R3, R37.reuse, 0x20, RZ ;  /* 0x0000002025037824 */ /* 0x040fe200078e00ff */
[----:B------:R-:W-:Y:S01]  /*5f80*/  CS2R R50, SRZ ;  /* 0x0000000000327805 */ /* 0x000fe2000001ff00 */
[C---:B------:R-:W-:Y:S02]  /*5f90*/  IMAD.SHL.U32 R46, R37.reuse, 0x10, RZ ;  /* 0x00000010252e7824 */ /* 0x040fe400078e00ff */
[----:B------:R-:W-:Y:S01]  /*5fa0*/  IMAD.SHL.U32 R2, R37, 0x4, RZ ;  /* 0x0000000425027824 */ /* 0x000fe200078e00ff */
[----:B------:R-:W-:Y:S02]  /*5fb0*/  UMOV UR44, 0x400 ;  /* 0x00000400002c7882 */ /* 0x000fe40000000000 */
[----:B------:R-:W1:Y:S01]  /*5fc0*/  LDC.64 R42, c[0x0][0x888] ;  /* 0x00022200ff2a7b82 */ /* 0x000e620000000a00 */
[----:B------:R-:W-:Y:S01]  /*5fd0*/  ULEA UR44, UR61, UR44, 0x18 ;  /* 0x0000002c3d2c7291 */ /* 0x000fe2000f8ec0ff */
[----:B------:R-:W-:Y:S01]  /*5fe0*/  LOP3.LUT R6, R3, 0x80, RZ, 0xc0, !PT ;  /* 0x0000008003067812 */ /* 0x000fe200078ec0ff */
[----:B------:R-:W-:Y:S01]  /*5ff0*/  IMAD.U32 R22, R37, 0x10000, RZ ;  /* 0x0001000025167824 */ /* 0x000fe200078e00ff */
[----:B------:R-:W-:Y:S01]  /*6000*/  LOP3.LUT R46, R46, 0x600, RZ, 0xc0, !PT ;  /* 0x000006002e2e7812 */ /* 0x000fe200078ec0ff */
[----:B------:R-:W-:Y:S01]  /*6010*/  UIADD3 UR4, UPT, UPT, UR44, 0xc00, URZ ;  /* 0x00000c002c047890 */ /* 0x000fe2000fffe0ff */
[----:B------:R-:W-:Y:S01]  /*6020*/  LOP3.LUT R6, R6, 0x10, R37, 0xf8, !PT ;  /* 0x0000001006067812 */ /* 0x000fe200078ef825 */
[----:B------:R-:W-:Y:S01]  /*6030*/  IMAD.MOV.U32 R52, RZ, RZ, RZ ;  /* 0x000000ffff347224 */ /* 0x000fe200078e00ff */
[----:B------:R-:W2:Y:S01]  /*6040*/  LDC.64 R44, c[0x0][0x890] ;  /* 0x00022400ff2c7b82 */ /* 0x000ea20000000a00 */
[--C-:B------:R-:W-:Y:S01]  /*6050*/  LOP3.LUT R46, R46, 0x60, R3.reuse, 0xf8, !PT ;  /* 0x000000602e2e7812 */ /* 0x100fe200078ef803 */
[----:B------:R-:W-:Y:S01]  /*6060*/  IMAD.MOV.U32 R49, RZ, RZ, RZ ;  /* 0x000000ffff317224 */ /* 0x000fe200078e00ff */
[----:B------:R-:W-:Y:S01]  /*6070*/  LOP3.LUT R2, R6, 0x10, R2, 0x78, !PT ;  /* 0x0000001006027812 */ /* 0x000fe200078e7802 */
[----:B------:R-:W-:Y:S01]  /*6080*/  IMAD.U32 R53, RZ, RZ, UR4 ;  /* 0x00000004ff357e24 */ /* 0x000fe2000f8e00ff */
[----:B------:R-:W-:Y:S01]  /*6090*/  LOP3.LUT R46, R46, 0x100, R3, 0xf8, !PT ;  /* 0x000001002e2e7812 */ /* 0x000fe200078ef803 */
[----:B------:R-:W3:Y:S01]  /*60a0*/  LDCU UR53, c[0x0][0x370] ;  /* 0x00006e00ff3577ac */ /* 0x000ee20008000800 */
[----:B------:R-:W-:Y:S01]  /*60b0*/  LOP3.LUT R22, R22, 0x600000, RZ, 0xc0, !PT ;  /* 0x0060000016167812 */ /* 0x000fe200078ec0ff */
[----:B------:R-:W4:Y:S01]  /*60c0*/  LDC.64 R40, c[0x0][0x8b0] ;  /* 0x00022c00ff287b82 */ /* 0x000f220000000a00 */
[----:B------:R-:W3:Y:S01]  /*60d0*/  LDS R0, [UR44+0x310] ;  /* 0x0003102cff007984 */ /* 0x000ee20008000800 */
[----:B------:R-:W-:Y:S01]  /*60e0*/  LOP3.LUT R46, R46, R2, RZ, 0xfc, !PT ;  /* 0x000000022e2e7212 */ /* 0x000fe200078efcff */
[----:B------:R-:W-:Y:S01]  /*60f0*/  IMAD.MOV.U32 R2, RZ, RZ, RZ ;  /* 0x000000ffff027224 */ /* 0x000fe200078e00ff */
[----:B------:R-:W1:Y:S04]  /*6100*/  LDCU.64 UR62, c[0x0][0x348] ;  /* 0x00006900ff3e77ac */ /* 0x000e680008000a00 */
[----:B------:R-:W1:Y:S01]  /*6110*/  LDC.64 R38, c[0x0][0x8a8] ;  /* 0x00022a00ff267b82 */ /* 0x000e620000000a00 */
[----:B------:R-:W1:Y:S01]  /*6120*/  LDCU UR43, c[0x0][0xb0c] ;  /* 0x00016180ff2b77ac */ /* 0x000e620008000800 */
[----:B------:R-:W1:Y:S01]  /*6130*/  LDCU UR39, c[0x0][0xb30] ;  /* 0x00016600ff2777ac */ /* 0x000e620008000800 */
[----:B------:R-:W1:Y:S01]  /*6140*/  LDCU.64 UR56, c[0x0][0x888] ;  /* 0x00011100ff3877ac */ /* 0x000e620008000a00 */
[----:B------:R-:W1:Y:S01]  /*6150*/  LDCU.64 UR40, c[0x0][0xb28] ;  /* 0x00016500ff2877ac */ /* 0x000e620008000a00 */
[----:B------:R-:W1:Y:S01]  /*6160*/  LDCU.128 UR48, c[0x0][0xb10] ;  /* 0x00016200ff3077ac */ /* 0x000e620008000c00 */
[----:B------:R-:W1:Y:S01]  /*6170*/  LDCU UR52, c[0x0][0x374] ;  /* 0x00006e80ff3477ac */ /* 0x000e620008000800 */
[----:B------:R-:W-:Y:S01]  /*6180*/  UIADD3 UR59, UPT, UPT, UR44, 0x400, URZ ;  /* 0x000004002c3b7890 */ /* 0x000fe2000fffe0ff */
[----:B--23--:R-:W-:-:S11]  /*6190*/  IMAD.IADD R22, R0, 0x1, R22 ;  /* 0x0000000100167824 */ /* 0x00cfd600078e0216 */
.L_x_134:
[----:B------:R-:W-:Y:S02]  /*61a0*/  LEA R8, R49, UR44, 0x3 ;  /* 0x0000002c31087c11 */ /* 0x000fe4000f8e18ff */
[----:B------:R-:W-:Y:S02]  /*61b0*/  SHF.L.U32 R0, R51, 0x1f, RZ ;  /* 0x0000001f33007819 */ /* 0x000fe400000006ff */
[----:B-1----:R-:W-:Y:S02]  /*61c0*/  LEA R4, R49, UR44, 0x4 ;  /* 0x0000002c31047c11 */ /* 0x002fe4000f8e20ff */
[----:B--2---:R-:W2:Y:S02]  /*61d0*/  SYNCS.PHASECHK.TRANS64.TRYWAIT P0, [R8+URZ+0x260], R0 ;  /* 0x00026000080075a7 */ /* 0x004ea400080011ff */
[----:B--2---:R-:W-:Y:S05]  /*61e0*/  @!P0 BRA `(.L_x_117) ;  /* 0x00000028008c8947 */ /* 0x004fea0003800000 */
.L_x_230:
[----:B------:R-:W3:Y:S01]  /*61f0*/  LDS.128 R4, [R4+0x2f0] ;  /* 0x0002f00004047984 */ /* 0x000ee20000000c00 */
[----:B------:R-:W-:Y:S01]  /*6200*/  UISETP.GE.AND UP0, UPT, UR42, 0x1, UPT ;  /* 0x000000012a00788c */ /* 0x000fe2000bf06270 */
[----:B------:R-:W-:Y:S01]  /*6210*/  @!PT LDS RZ, [RZ] ;  /* 0x00000000fffff984 */ /* 0x000fe20000000800 */
[----:B------:R-:W-:Y:S01]  /*6220*/  @!PT LDS RZ, [RZ] ;  /* 0x00000000fffff984 */ /* 0x000fe20000000800 */
[----:B------:R-:W-:Y:S01]  /*6230*/  @!PT LDS RZ, [RZ] ;  /* 0x00000000fffff984 */ /* 0x000fe20000000800 */
[----:B------:R-:W-:Y:S01]  /*6240*/  @!PT LDS RZ, [RZ] ;  /* 0x00000000fffff984 */ /* 0x000fe20000000800 */
[----:B------:R1:W-:Y:S06]  /*6250*/  MEMBAR.ALL.CTA ;  /* 0x0000000000007992 */ /* 0x0003ec0000008000 */
[----:B-1----:R-:W1:Y:S01]  /*6260*/  FENCE.VIEW.ASYNC.S ;  /* 0x00000000000073c6 */ /* 0x002e620000000000 */
[----:B---3--:R-:W-:Y:S11]  /*6270*/  LOP3.LUT P0, RZ, R6, 0x1, RZ, 0xc0, !PT ;  /* 0x0000000106ff7812 */ /* 0x008ff6000780c0ff */
[----:B------:R-:W-:Y:S02]  /*6280*/  @!UPT UIADD3 URZ, UPT, UPT, URZ, URZ, URZ ;  /* 0x000000fffffff290 */ /* 0x000fe4000fffe0ff */
[----:B-1----:R-:W-:Y:S01]  /*6290*/  VOTEU.ANY UP1, P0 ;  /* 0x0000000000ff7886 */ /* 0x002fe20000020100 */
[----:B------:R-:W-:Y:S01]  /*62a0*/  PLOP3.LUT P0, PT, PT, PT, UP1, 0x80, 0x8 ;  /* 0x000000000008781c */ /* 0x000fe20003f0f018 */
[----:B------:R-:W-:Y:S11]  /*62b0*/  UP2UR UR47, UPR, URZ, 0x2 ;  /* 0x00000002ff2f7883 */ /* 0x000ff60008000000 */
[----:B------:R-:W-:Y:S01]  /*62c0*/  @!UPT UIADD3 URZ, UPT, UPT, URZ, URZ, URZ ;  /* 0x000000fffffff290 */ /* 0x000fe2000fffe0ff */
        /* <DEDUP_REMOVED lines=13> */
[----:B------:R-:W2:Y:S01]  /*63a0*/  LDCU UR12, c[0x0][0xb20] ;  /* 0x00016400ff0c77ac */ /* 0x000ea20008000800 */
[----:B------:R-:W-:Y:S02]  /*63b0*/  UIMAD.WIDE.U32 UR4, UR52, UR51, URZ ;  /* 0x00000033340472a5 */ /* 0x000fe4000f8e00ff */
[----:B------:R-:W-:Y:S02]  /*63c0*/  UIMAD.WIDE.U32 UR6, UR53, UR48, URZ ;  /* 0x00000030350672a5 */ /* 0x000fe4000f8e00ff */
[----:B------:R-:W-:Y:S02]  /*63d0*/  UISETP.NE.AND UP0, UPT, UR50, 0x1, UPT ;  /* 0x000000013200788c */ /* 0x000fe4000bf05270 */
[----:B------:R-:W-:Y:S02]  /*63e0*/  UIMAD.WIDE.U32 UR8, UR37, UR51, URZ ;  /* 0x00000033250872a5 */ /* 0x000fe4000f8e00ff */
[----:B------:R-:W-:Y:S02]  /*63f0*/  UIMAD.WIDE.U32 UR10, UR38, UR48, URZ ;  /* 0x00000030260a72a5 */ /* 0x000fe4000f8e00ff */
[----:B------:R-:W-:Y:S02]  /*6400*/  UISETP.NE.AND UP1, UPT, UR43, 0x1, UPT ;  /* 0x000000012b00788c */ /* 0x000fe4000bf25270 */
[----:B------:R-:W-:Y:S01]  /*6410*/  UISETP.NE.AND UP2, UPT, UR42, 0x1, UPT ;  /* 0x000000012a00788c */ /* 0x000fe2000bf45270 */
[----:B------:R-:W-:Y:S02]  /*6420*/  UMOV UR4, UR5 ;  /* 0x0000000500047c82 */ /* 0x000fe40008000000 */
[----:B--2---:R-:W-:Y:S03]  /*6430*/  USHF.R.U32.HI UR5, URZ, UR12, UR4 ;  /* 0x0000000cff057299 */ /* 0x004fe60008011604 */
[----:B------:R-:W-:Y:S02]  /*6440*/  UMOV UR4, UR7 ;  /* 0x0000000700047c82 */ /* 0x000fe40008000000 */
[----:B------:R-:W-:Y:S02]  /*6450*/  USHF.R.U32.HI UR7, URZ, UR49, UR4 ;  /* 0x00000031ff077299 */ /* 0x000fe40008011604 */
[----:B------:R-:W-:Y:S02]  /*6460*/  USEL UR4, UR52, UR5, !UP0 ;  /* 0x0000000534047287 */ /* 0x000fe4000c000000 */
[----:B------:R-:W-:Y:S01]  /*6470*/  USEL UR7, UR53, UR7, !UP1 ;  /* 0x0000000735077287 */ /* 0x000fe2000c800000 */
[----:B------:R-:W-:Y:S01]  /*6480*/  UMOV UR5, UR9 ;  /* 0x0000000900057c82 */ /* 0x000fe20008000000 */
[----:B------:R-:W-:Y:S02]  /*6490*/  UIMAD.WIDE.U32 UR8, UR4, UR40, URZ ;  /* 0x00000028040872a5 */ /* 0x000fe4000f8e00ff */
[----:B------:R-:W-:Y:S03]  /*64a0*/  USHF.R.U32.HI UR6, URZ, UR12, UR5 ;  /* 0x0000000cff067299 */ /* 0x000fe60008011605 */
[----:B------:R-:W-:Y:S01]  /*64b0*/  UMOV UR5, UR11 ;  /* 0x0000000b00057c82 */ /* 0x000fe20008000000 */
[----:B------:R-:W-:Y:S02]  /*64c0*/  UIMAD.WIDE.U32 UR10, UR7, UR40, URZ ;  /* 0x00000028070a72a5 */ /* 0x000fe4000f8e00ff */
[----:B------:R-:W-:Y:S02]  /*64d0*/  USHF.R.U32.HI UR12, URZ, UR49, UR5 ;  /* 0x00000031ff0c7299 */ /* 0x000fe40008011605 */
[----:B------:R-:W-:Y:S01]  /*64e0*/  USEL UR6, UR37, UR6, !UP0 ;  /* 0x0000000625067287 */ /* 0x000fe2000c000000 */
[----:B------:R-:W-:Y:S02]  /*64f0*/  UMOV UR5, UR9 ;  /* 0x0000000900057c82 */ /* 0x000fe40008000000 */
[----:B------:R-:W-:Y:S01]  /*6500*/  UMOV UR10, UR11 ;  /* 0x0000000b000a7c82 */ /* 0x000fe20008000000 */
[----:B------:R-:W-:Y:S02]  /*6510*/  @UP2 USHF.R.U32.HI UR4, URZ, UR41, UR5 ;  /* 0x00000029ff042299 */ /* 0x000fe40008011605 */
[----:B------:R-:W-:Y:S02]  /*6520*/  @UP2 USHF.R.U32.HI UR7, URZ, UR41, UR10 ;  /* 0x00000029ff072299 */ /* 0x000fe4000801160a */
[----:B------:R-:W-:Y:S02]  /*6530*/  UIMAD UR4, UR42, UR4, URZ ;  /* 0x000000042a0472a4 */ /* 0x000fe4000f8e02ff */
[----:B------:R-:W-:Y:S02]  /*6540*/  UIMAD.WIDE.U32 UR10, UR6, UR40, URZ ;  /* 0x00000028060a72a5 */ /* 0x000fe4000f8e00ff */
[----:B------:R-:W-:Y:S02]  /*6550*/  USEL UR5, UR38, UR12, !UP1 ;  /* 0x0000000c26057287 */ /* 0x000fe4000c800000 */
[----:B------:R-:W-:Y:S02]  /*6560*/  UIMAD UR8, UR42, UR7, URZ ;  /* 0x000000072a0872a4 */ /* 0x000fe4000f8e02ff */
[----:B------:R-:W-:Y:S03]  /*6570*/  UISETP.GE.AND UP0, UPT, UR6, UR4, UPT ;  /* 0x000000040600728c */ /* 0x000fe6000bf06270 */
[----:B------:R-:W-:Y:S01]  /*6580*/  UMOV UR4, UR11 ;  /* 0x0000000b00047c82 */ /* 0x000fe20008000000 */
[----:B------:R-:W-:Y:S02]  /*6590*/  UISETP.GE.OR UP0, UPT, UR5, UR8, UP0 ;  /* 0x000000080500728c */ /* 0x000fe40008706670 */
[----:B------:R-:W-:Y:S02]  /*65a0*/  USHF.R.U32.HI UR4, URZ, UR41, UR4 ;  /* 0x00000029ff047299 */ /* 0x000fe40008011604 */
[----:B------:R-:W-:Y:S02]  /*65b0*/  UIMAD.WIDE.U32 UR8, UR5, UR40, URZ ;  /* 0x00000028050872a5 */ /* 0x000fe4000f8e00ff */
[----:B------:R-:W-:Y:S02]  /*65c0*/  USEL UR11, UR6, UR4, !UP2 ;  /* 0x00000004060b7287 */ /* 0x000fe4000d000000 */
[----:B------:R-:W-:Y:S02]  /*65d0*/  UIADD3 UR8, UPT, UPT, -UR5, URZ, URZ ;  /* 0x000000ff05087290 */ /* 0x000fe4000fffe1ff */
[----:B------:R-:W-:Y:S01]  /*65e0*/  UIADD3 UR10, UPT, UPT, -UR11, URZ, URZ ;  /* 0x000000ff0b0a7290 */ /* 0x000fe2000fffe1ff */
[----:B------:R-:W-:Y:S01]  /*65f0*/  @!UP0 UMOV UR4, UR9 ;  /* 0x0000000900048c82 */ /* 0x000fe20008000000 */
[----:B------:R-:W-:Y:S02]  /*6600*/  UIADD3 UR9, UPT, UPT, -UR6, URZ, URZ ;  /* 0x000000ff06097290 */ /* 0x000fe4000fffe1ff */
[----:B------:R-:W-:Y:S02]  /*6610*/  @!UP0 USHF.R.U32.HI UR4, URZ, UR41, UR4 ;  /* 0x00000029ff048299 */ /* 0x000fe40008011604 */
[----:B------:R-:W-:Y:S02]  /*6620*/  UIMAD UR10, UR42, UR10, UR6 ;  /* 0x0000000a2a0a72a4 */ /* 0x000fe4000f8e0206 */
[----:B------:R-:W-:Y:S04]  /*6630*/  @!UP0 USEL UR4, UR5, UR4, !UP2 ;  /* 0x0000000405048287 */ /* 0x000fe8000d000000 */
[----:B------:R-:W-:Y:S02]  /*6640*/  @!UP0 UIMAD UR10, UR7, UR10, UR4 ;  /* 0x0000000a070a82a4 */ /* 0x000fe4000f8e0204 */
[----:B------:R-:W-:Y:S02]  /*6650*/  @!UP0 UIADD3 UR11, UPT, UPT, UR11, -UR4, URZ ;  /* 0x800000040b0b8290 */ /* 0x000fe4000fffe0ff */
[----:B------:R-:W-:Y:S02]  /*6660*/  UIMAD UR7, UR43, UR8, UR38 ;  /* 0x000000082b0772a4 */ /* 0x000fe4000f8e0226 */
[----:B------:R-:W-:Y:S02]  /*6670*/  @!UP0 UIMAD UR6, UR11, UR42, UR5 ;  /* 0x0000002a0b0682a4 */ /* 0x000fe4000f8e0205 */
[----:B------:R-:W-:Y:S01]  /*6680*/  UIMAD UR4, UR50, UR9, UR37 ;  /* 0x00000009320472a4 */ /* 0x000fe2000f8e0225 */
[----:B------:R-:W-:Y:S02]  /*6690*/  @!UP0 UMOV UR5, UR10 ;  /* 0x0000000a00058c82 */ /* 0x000fe40008000000 */
[----:B------:R-:W-:Y:S02]  /*66a0*/  UIMAD UR38, UR5, UR43, UR7 ;  /* 0x0000002b052672a4 */ /* 0x000fe4000f8e0207 */
[----:B------:R-:W-:Y:S11]  /*66b0*/  UIMAD UR37, UR6, UR50, UR4 ;  /* 0x00000032062572a4 */ /* 0x000ff6000f8e0204 */
[----:B------:R-:W-:Y:S01]  /*66c0*/  @!UPT UIADD3 URZ, UPT, UPT, URZ, URZ, URZ ;  /* 0x000000fffffff290 */ /* 0x000fe2000fffe0ff */
.L_x_118:
[----:B------:R-:W-:Y:S01]  /*66d0*/  UISETP.NE.AND UP0, UPT, UR39, 0x1, UPT ;  /* 0x000000012700788c */ /* 0x000fe2000bf05270 */
[----:B------:R-:W-:Y:S10]  /*66e0*/  IADD3 R49, PT, PT, R49, 0x1, RZ ;  /* 0x0000000131317810 */ /* 0x000ff40007ffe0ff */
[----:B------:R-:W2:Y:S01]  /*66f0*/  @!UP0 LDCU.128 UR12, c[0x0][0xb10] ;  /* 0x00016200ff0c87ac */ /* 0x000ea20008000c00 */
[----:B------:R-:W3:Y:S01]  /*6700*/  @!UP0 LDCU UR5, c[0x0][0xb0c] ;  /* 0x00016180ff0587ac */ /* 0x000ee20008000800 */
[----:B------:R-:W4:Y:S01]  /*6710*/  @!UP0 LDCU UR10, c[0x0][0xb20] ;  /* 0x00016400ff0a87ac */ /* 0x000f220008000800 */
[----:B--2---:R-:W-:Y:S02]  /*6720*/  UIMAD.WIDE.U32 UR8, UR38, UR12, URZ ;  /* 0x0000000c260872a5 */ /* 0x004fe4000f8e00ff */
[----:B------:R-:W-:Y:S02]  /*6730*/  UIMAD.WIDE.U32 UR6, UR37, UR15, URZ ;  /* 0x0000000f250672a5 */ /* 0x000fe4000f8e00ff */
[----:B------:R-:W-:Y:S03]  /*6740*/  @!UP0 UISETP.NE.AND UP1, UPT, UR14, 0x1, UPT ;  /* 0x000000010e00888c */ /* 0x000fe6000bf25270 */
[----:B------:R-:W-:Y:S01]  /*6750*/  @!UP0 UMOV UR4, UR9 ;  /* 0x0000000900048c82 */ /* 0x000fe20008000000 */
[----:B---3--:R-:W-:Y:S02]  /*6760*/  @!UP0 UISETP.NE.AND UP2, UPT, UR5, 0x1, UPT ;  /* 0x000000010500888c */ /* 0x008fe4000bf45270 */
[----:B------:R-:W-:Y:S01]  /*6770*/  @!UP0 USHF.R.U32.HI UR4, URZ, UR13, UR4 ;  /* 0x0000000dff048299 */ /* 0x000fe20008011604 */
[----:B------:R-:W-:Y:S02]  /*6780*/  @!UP0 UMOV UR6, UR7 ;  /* 0x0000000700068c82 */ /* 0x000fe40008000000 */
[----:B----4-:R-:W-:Y:S02]  /*6790*/  @!UP0 USHF.R.U32.HI UR6, URZ, UR10, UR6 ;  /* 0x0000000aff068299 */ /* 0x010fe40008011606 */
[----:B------:R-:W-:Y:S02]  /*67a0*/  @!UP0 USEL UR7, UR38, UR4, !UP2 ;  /* 0x0000000426078287 */ /* 0x000fe4000d000000 */
[----:B------:R-:W-:Y:S04]  /*67b0*/  @!UP0 USEL UR6, UR37, UR6, !UP1 ;  /* 0x0000000625068287 */ /* 0x000fe8000c800000 */
[----:B------:R-:W-:Y:S02]  /*67c0*/  @!UP0 UIADD3 UR4, UPT, UPT, -UR7, UR6, URZ ;  /* 0x0000000607048290 */ /* 0x000fe4000fffe1ff */
[----:B------:R-:W-:Y:S02]  /*67d0*/  @!UP0 UIADD3 UR6, UPT, UPT, UR7, -UR6, URZ ;  /* 0x8000000607068290 */ /* 0x000fe4000fffe0ff */
[----:B------:R-:W-:Y:S02]  /*67e0*/  @!UP0 UIMAD UR38, UR4, UR5, UR38 ;  /* 0x00000005042682a4 */ /* 0x000fe4000f8e0226 */
[----:B------:R-:W-:Y:S02]  /*67f0*/  @!UP0 UIMAD UR37, UR6, UR14, UR37 ;  /* 0x0000000e062582a4 */ /* 0x000fe4000f8e0225 */
[----:B------:R-:W-:Y:S09]  /*6800*/  ULOP3.LUT UP0, URZ, UR59, 0x90, URZ, 0xc0, !UPT ;  /* 0x000000903bff7892 */ /* 0x000ff2000f80c0ff */
[----:B------:R-:W-:Y:S05]  /*6810*/  BRA.U !UP0, `(.L_x_119) ;  /* 0x0000000108407547 */ /* 0x000fea000b800000 */
[----:B------:R-:W2:Y:S01]  /*6820*/  LDCU.64 UR8, c[0x4][0x80] ;  /* 0x01001000ff0877ac */ /* 0x000ea20008000a00 */
[----:B------:R-:W-:Y:S01]  /*6830*/  MOV R15, 0x0 ;  /* 0x00000000000f7802 */ /* 0x000fe20000000f00 */
[----:B------:R-:W-:Y:S02]  /*6840*/  HFMA2 R12, -RZ, RZ, 0, 5.9604644775390625e-08 ;  /* 0x00000001ff0c7431 */ /* 0x000fe400000001ff */
[----:B------:R-:W-:Y:S02]  /*6850*/  IMAD.MOV.U32 R8, RZ, RZ, 0x70 ;  /* 0x00000070ff087424 */ /* 0x000fe400078e00ff */
[----:B------:R-:W-:Y:S01]  /*6860*/  IMAD.MOV.U32 R13, RZ, RZ, RZ ;  /* 0x000000ffff0d7224 */ /* 0x000fe200078e00ff */
[----:B------:R-:W3:Y:S01]  /*6870*/  LDCU.64 UR6, c[0x4][0x88] ;  /* 0x01001100ff0677ac */ /* 0x000ee20008000a00 */
[----:B------:R-:W4:Y:S01]  /*6880*/  LDC.64 R14, c[0x4][R15] ;  /* 0x010000000f0e7b82 */ /* 0x000f220000000a00 */
[----:B------:R-:W1:Y:S01]  /*6890*/  LDCU.64 UR4, c[0x4][0x8] ;  /* 0x01000100ff0477ac */ /* 0x000e620008000a00 */
[----:B--2---:R-:W-:Y:S01]  /*68a0*/  MOV R5, UR9 ;  /* 0x0000000900057c02 */ /* 0x004fe20008000f00 */
[----:B------:R-:W-:Y:S01]  /*68b0*/  IMAD.U32 R4, RZ, RZ, UR8 ;  /* 0x00000008ff047e24 */ /* 0x000fe2000f8e00ff */
[----:B---3--:R-:W-:Y:S01]  /*68c0*/  MOV R7, UR7 ;  /* 0x0000000700077c02 */ /* 0x008fe20008000f00 */
[----:B------:R-:W-:Y:S01]  /*68d0*/  IMAD.U32 R6, RZ, RZ, UR6 ;  /* 0x00000006ff067e24 */ /* 0x000fe2000f8e00ff */
[----:B-1----:R-:W-:Y:S01]  /*68e0*/  MOV R11, UR5 ;  /* 0x00000005000b7c02 */ /* 0x002fe20008000f00 */
[----:B------:R-:W-:Y:S02]  /*68f0*/  IMAD.U32 R10, RZ, RZ, UR4 ;  /* 0x00000004ff0a7e24 */ /* 0x000fe4000f8e00ff */
[----:B------:R-:W-:Y:S07]  /*6900*/  LEPC R20, `(.L_x_119) ;  /* 0x000000001014794e */ /* 0x000fee0000000000 */
[----:B----45:R-:W-:Y:S05]  /*6910*/  CALL.ABS.NOINC R14 ;  /* 0x000000000e007343 */ /* 0x030fea0003c00000 */
.L_x_119:
[----:B------:R-:W-:Y:S01]  /*6920*/  LOP3.LUT P0, RZ, R53, 0x90, RZ, 0xc0, !PT ;  /* 0x0000009035ff7812 */ /* 0x000fe2000780c0ff */
[----:B------:R-:W-:Y:S11]  /*6930*/  BSSY.RECONVERGENT B6, `(.L_x_120) ;  /* 0x0000013000067945 */ /* 0x000ff60003800200 */
[----:B------:R-:W-:Y:S01]  /*6940*/  @!UPT UIADD3 URZ, UPT, UPT, URZ, URZ, URZ ;  /* 0x000000fffffff290 */ /* 0x000fe2000fffe0ff */
[----:B------:R-:W-:Y:S05]  /*6950*/  @!P0 BRA `(.L_x_121) ;  /* 0x0000000000408947 */ /* 0x000fea0003800000 */
        /* <DEDUP_REMOVED lines=16> */
.L_x_121:
[----:B------:R-:W-:Y:S05]  /*6a60*/  BSYNC.RECONVERGENT B6 ;  /* 0x0000000000067941 */ /* 0x000fea0003800200 */
.L_x_120:
[----:B------:R-:W-:Y:S01]  /*6a70*/  ISETP.NE.U32.AND P3, PT, R44, RZ, PT ;  /* 0x000000ff2c00720c */ /* 0x000fe20003f65070 */
[----:B------:R-:W-:Y:S01]  /*6a80*/  UISETP.NE.AND UP1, UPT, UR60, URZ, UPT ;  /* 0x000000ff3c00728c */ /* 0x000fe2000bf25270 */
[----:B------:R-:W-:Y:S02]  /*6a90*/  ISETP.NE.U32.AND P4, PT, R40, RZ, PT ;  /* 0x000000ff2800720c */ /* 0x000fe40003f85070 */
[----:B------:R-:W-:Y:S02]  /*6aa0*/  ISETP.NE.AND.EX P3, PT, R45, RZ, PT, P3 ;  /* 0x000000ff2d00720c */ /* 0x000fe40003f65330 */
[----:B------:R-:W-:Y:S02]  /*6ab0*/  PLOP3.LUT P1, PT, PT, PT, PT, 0x8, 0x80 ;  /* 0x000000000080781c */ /* 0x000fe40003f2e170 */
[----:B------:R-:W-:Y:S02]  /*6ac0*/  PLOP3.LUT P0, PT, PT, PT, UP1, 0x80, 0x8 ;  /* 0x000000000008781c */ /* 0x000fe40003f0f018 */
[----:B------:R-:W-:Y:S02]  /*6ad0*/  ISETP.NE.AND.EX P4, PT, R41, RZ, PT, P4 ;  /* 0x000000ff2900720c */ /* 0x000fe40003f85340 */
[----:B------:R-:W2:Y:S09]  /*6ae0*/  @UP1 LDCU.64 UR4, c[0x0][0x888] ;  /* 0x00011100ff0417ac */ /* 0x000eb20008000a00 */
[----:B------:R-:W-:Y:S01]  /*6af0*/  @P0 PLOP3.LUT P1, PT, P3, PT, PT, 0x80, 0x8 ;  /* 0x000000000008081c */ /* 0x000fe20001f2f070 */
[----:B--2---:R-:W-:Y:S04]  /*6b00*/  @UP1 UISETP.NE.U32.AND UP0, UPT, UR4, URZ, UPT ;  /* 0x000000ff0400128c */ /* 0x004fe8000bf05070 */
[----:B------:R-:W-:Y:S04]  /*6b10*/  @UP1 UISETP.NE.AND.EX UP0, UPT, UR5, URZ, UPT, UP0 ;  /* 0x000000ff0500128c */ /* 0x000fe8000bf05300 */
[----:B------:R-:W-:Y:S01]  /*6b20*/  @UP1 USEL UR4, URZ, 0xffffffff, UP0 ;  /* 0xffffffffff041887 */ /* 0x000fe20008000000 */
[----:B------:R-:W-:Y:S11]  /*6b30*/  @!P3 BRA `(.L_x_122) ;  /* 0x000000000030b947 */ /* 0x000ff60003800000 */
[----:B------:R-:W-:Y:S01]  /*6b40*/  ISETP.NE.U32.AND P2, PT, R42, RZ, PT ;  /* 0x000000ff2a00720c */ /* 0x000fe20003f45070 */
[----:B------:R-:W2:Y:S01]  /*6b50*/  LDCU.64 UR6, c[0x0][0x358] ;  /* 0x00006b00ff0677ac */ /* 0x000ea20008000a00 */
[----:B------:R-:W-:Y:S02]  /*6b60*/  IMAD.MOV.U32 R47, RZ, RZ, 0x1 ;  /* 0x00000001ff2f7424 */ /* 0x000fe400078e00ff */
[----:B------:R-:W-:Y:S11]  /*6b70*/  ISETP.NE.AND.EX P2, PT, R43, RZ, PT, P2 ;  /* 0x000000ff2b00720c */ /* 0x000ff60003f45320 */
[----:B------:R-:W-:Y:S02]  /*6b80*/  @!UPT UIADD3 URZ, UPT, UPT, URZ, URZ, URZ ;  /* 0x000000fffffff290 */ /* 0x000fe4000fffe0ff */
[----:B------:R-:W3:Y:S01]  /*6b90*/  @P2 LDC.64 R4, c[0x0][0x888] ;  /* 0x00022200ff042b82 */ /* 0x000ee20000000a00 */
[----:B-1----:R-:W-:Y:S04]  /*6ba0*/  @P2 IMAD R0, R44, UR36, RZ ;  /* 0x000000242c002c24 */ /* 0x002fe8000f8e02ff */
[----:B---3--:R-:W-:Y:S04]  /*6bb0*/  @P2 IMAD.WIDE R4, R0, 0x4, R4 ;  /* 0x0000000400042825 */ /* 0x008fe800078e0204 */
[----:B------:R-:W-:Y:S01]  /*6bc0*/  HFMA2 R0, -RZ, RZ, 0, 5.9604644775390625e-08 ;  /* 0x00000001ff007431 */ /* 0x000fe200000001ff */
[----:B--2--5:R2:W5:Y:S04]  /*6bd0*/  @P2 LDG.E R24, desc[UR6][R4.64] ;  /* 0x0000000604182981 */ /* 0x024568000c1e1900 */
[----:B------:R-:W-:Y:S01]  /*6be0*/  @!P2 PRMT R47, R0, 0x7610, R47 ;  /* 0x00007610002fa816 */ /* 0x000fe2000000002f */
[----:B--2---:R-:W3:Y:S06]  /*6bf0*/  @!P2 LDC R24, c[0x0][0x880] ;  /* 0x00022000ff18ab82 */ /* 0x004eec0000000800 */
.L_x_122:
[----:B------:R-:W-:Y:S05]  /*6c00*/  @!P4 BRA `(.L_x_123) ;  /* 0x000000000024c947 */ /* 0x000fea0003800000 */
[----:B------:R-:W-:Y:S01]  /*6c10*/  ISETP.NE.U32.AND P2, PT, R38, RZ, PT ;  /* 0x000000ff2600720c */ /* 0x000fe20003f45070 */
[----:B------:R-:W2:Y:S03]  /*6c20*/  LDCU.64 UR6, c[0x0][0x358] ;  /* 0x00006b00ff0677ac */ /* 0x000ea60008000a00 */
[----:B------:R-:W-:Y:S11]  /*6c30*/  ISETP.NE.AND.EX P2, PT, R39, RZ, PT, P2 ;  /* 0x000000ff2700720c */ /* 0x000ff60003f45320 */
[----:B------:R-:W-:Y:S02]  /*6c40*/  @!UPT UIADD3 URZ, UPT, UPT, URZ, URZ, URZ ;  /* 0x000000fffffff290 */ /* 0x000fe4000fffe0ff */
[----:B------:R-:W4:Y:S01]  /*6c50*/  @P2 LDC.64 R4, c[0x0][0x8a8] ;  /* 0x00022a00ff042b82 */ /* 0x000f220000000a00 */
[----:B-1----:R-:W-:Y:S04]  /*6c60*/  @P2 IMAD R0, R40, UR36, RZ ;  /* 0x0000002428002c24 */ /* 0x002fe8000f8e02ff */
[----:B----4-:R-:W-:Y:S05]  /*6c70*/  @P2 IMAD.WIDE R4, R0, 0x4, R4 ;  /* 0x0000000400042825 */ /* 0x010fea00078e0204 */
[----:B--2--5:R2:W5:Y:S02]  /*6c80*/  @P2 LDG.E R23, desc[UR6][R4.64] ;  /* 0x0000000604172981 */ /* 0x024564000c1e1900 */
[----:B--2---:R-:W4:Y:S02]  /*6c90*/  @!P2 LDC R23, c[0x0][0x8a0] ;  /* 0x00022800ff17ab82 */ /* 0x004f240000000800 */
.L_x_123:
[----:B---3-5:R-:W-:Y:S01]  /*6ca0*/  @P0 FSETP.NEU.AND P4, PT, R24, RZ, PT ;  /* 0x000000ff1800020b */ /* 0x028fe20003f8d000 */
[----:B-1----:R-:W-:Y:S01]  /*6cb0*/  IMAD.U32 R0, RZ, RZ, UR4 ;  /* 0x00000004ff007e24 */ /* 0x002fe2000f8e00ff */
[----:B------:R-:W-:Y:S01]  /*6cc0*/  @P0 LOP3.LUT P2, RZ, R47, 0xff, RZ, 0xc0, !PT ;  /* 0x000000ff2fff0812 */ /* 0x000fe2000784c0ff */
[----:B------:R-:W-:Y:S01]  /*6cd0*/  BSSY B1, `(.L_x_124) ;  /* 0x0000034000017945 */ /* 0x000fe20003800000 */
[----:B------:R-:W-:Y:S02]  /*6ce0*/  @P0 SEL R3, RZ, 0xffffffff, P4 ;  /* 0xffffffffff030807 */ /* 0x000fe40002000000 */
[----:B------:R-:W-:Y:S02]  /*6cf0*/  CS2R R30, SRZ ;  /* 0x00000000001e7805 */ /* 0x000fe4000001ff00 */
[----:B------:R-:W-:Y:S02]  /*6d00*/  LEA R17, R2, UR44, 0x3 ;  /* 0x0000002c02117c11 */ /* 0x000fe4000f8e18ff */
[----:B------:R-:W-:Y:S02]  /*6d10*/  CS2R R28, SRZ ;  /* 0x00000000001c7805 */ /* 0x000fe4000001ff00 */
[----:B------:R-:W-:Y:S02]  /*6d20*/  @P1 SEL R3, R0, R3, !P2 ;  /* 0x0000000300031207 */ /* 0x000fe40005000000 */
[----:B------:R-:W-:Y:S02]  /*6d30*/  LEA.HI R16, R2, R2, RZ, 0x1 ;  /* 0x0000000202107211 */ /* 0x000fe400078f08ff */
[----:B------:R-:W-:Y:S02]  /*6d40*/  @P0 LOP3.LUT R3, R3, 0x1, RZ, 0xc0, !PT ;  /* 0x0000000103030812 */ /* 0x000fe400078ec0ff */
[----:B------:R-:W-:Y:S02]  /*6d50*/  PLOP3.LUT P5, PT, PT, PT, PT, 0x8, 0x80 ;  /* 0x000000000080781c */ /* 0x000fe40003fae170 */
[----:B------:R-:W-:Y:S02]  /*6d60*/  ISETP.NE.U32.OR P1, PT, R3, 0x1, !P0 ;  /* 0x000000010300780c */ /* 0x000fe40004725470 */
[----:B------:R-:W-:Y:S11]  /*6d70*/  SHF.L.U32 R3, R52, 0x1f, RZ ;  /* 0x0000001f34037819 */ /* 0x000ff600000006ff */
[----:B------:R-:W-:Y:S04]  /*6d80*/  @P1 SHF.L.U32 R0, R50, 0x1f, RZ ;  /* 0x0000001f32001819 */ /* 0x000fe800000006ff */
[----:B------:R1:W2:Y:S01]  /*6d90*/  @P1 SYNCS.PHASECHK.TRANS64.TRYWAIT P0, [UR44+0x240], R0 ;  /* 0x00024000ff0015a7 */ /* 0x0002a2000800112c */
[----:B------:R3:W3:Y:S01]  /*6da0*/  SYNCS.PHASECHK.TRANS64.TRYWAIT P4, [R17+URZ+0x280], R3 ;  /* 0x00028003110075a7 */ /* 0x0006e200080811ff */
[C---:B-1----:R-:W-:Y:S01]  /*6db0*/  IMAD.SHL.U32 R0, R16.reuse, 0x10, RZ ;  /* 0x0000001010007824 */ /* 0x042fe200078e00ff */
[----:B------:R-:W-:Y:S04]  /*6dc0*/  LOP3.LUT R16, R16, 0xffe, RZ, 0xc0, !PT ;  /* 0x00000ffe10107812 */ /* 0x000fe800078ec0ff */
[----:B------:R-:W-:Y:S01]  /*6dd0*/  LOP3.LUT R0, R0, 0xffffffe0, RZ, 0xc0, !PT ;  /* 0xffffffe000007812 */ /* 0x000fe200078ec0ff */
[----:B------:R-:W-:Y:S04]  /*6de0*/  IMAD.IADD R16, R2, 0x1, -R16 ;  /* 0x0000000102107824 */ /* 0x000fe800078e0a10 */
[----:B------:R-:W-:Y:S04]  /*6df0*/  IMAD.IADD R0, R22, 0x1, R0 ;  /* 0x0000000116007824 */ /* 0x000fe800078e0200 */
[----:B------:R-:W-:Y:S01]  /*6e00*/  IMAD R16, R16, 0x100000, R0 ;  /* 0x0010000010107824 */ /* 0x000fe200078e0200 */
[----:B--2---:R-:W-:Y:S01]  /*6e10*/  @P1 PLOP3.LUT P5, PT, P0, PT, PT, 0x8, 0x80 ;  /* 0x000000000080181c */ /* 0x004fe200007ae170 */
[----:B------:R-:W-:Y:S01]  /*6e20*/  @!UPT UIADD3 URZ, UPT, UPT, URZ, URZ, URZ ;  /* 0x000000fffffff290 */ /* 0x000fe2000fffe0ff */
[----:B---3--:R-:W-:Y:S11]  /*6e30*/  @!P1 BRA `(.L_x_125) ;  /* 0x0000000000749947 */ /* 0x008ff60003800000 */
[----:B------:R-:W-:Y:S01]  /*6e40*/  ISETP.NE.U32.AND P0, PT, RZ, UR56, PT ;  /* 0x00000038ff007c0c */ /* 0x000fe2000bf05070 */
[----:B------:R-:W-:Y:S01]  /*6e50*/  BSSY B0, `(.L_x_126) ;  /* 0x0000010000007945 */ /* 0x000fe20003800000 */
[----:B------:R-:W-:Y:S02]  /*6e60*/  FSETP.NEU.AND P2, PT, R24, RZ, PT ;  /* 0x000000ff1800720b */ /* 0x000fe40003f4d000 */
[----:B------:R-:W-:Y:S02]  /*6e70*/  CS2R R30, SRZ ;  /* 0x00000000001e7805 */ /* 0x000fe4000001ff00 */
[----:B------:R-:W-:Y:S02]  /*6e80*/  ISETP.NE.AND.EX P0, PT, RZ, UR57, PT, P0 ;  /* 0x00000039ff007c0c */ /* 0x000fe4000bf05300 */
[----:B------:R-:W-:Y:S02]  /*6e90*/  CS2R R28, SRZ ;  /* 0x00000000001c7805 */ /* 0x000fe4000001ff00 */
[----:B------:R-:W-:Y:S02]  /*6ea0*/  LOP3.LUT P1, RZ, R47, 0xff, RZ, 0xc0, !PT ;  /* 0x000000ff2fff7812 */ /* 0x000fe4000782c0ff */
[----:B------:R-:W-:Y:S02]  /*6eb0*/  SEL R0, RZ, 0xffffffff, P2 ;  /* 0xffffffffff007807 */ /* 0x000fe40001000000 */
[----:B------:R-:W-:Y:S04]  /*6ec0*/  SEL R4, RZ, 0xffffffff, P0 ;  /* 0xffffffffff047807 */ /* 0x000fe80000000000 */
[----:B------:R-:W-:Y:S04]  /*6ed0*/  @P3 SEL R0, R4, R0, !P1 ;  /* 0x0000000004003207 */ /* 0x000fe80004800000 */
[----:B------:R-:W-:Y:S04]  /*6ee0*/  LOP3.LUT R0, R0, 0x1, RZ, 0xc0, !PT ;  /* 0x0000000100007812 */ /* 0x000fe800078ec0ff */
[----:B------:R-:W-:Y:S01]  /*6ef0*/  ISETP.NE.U32.AND P0, PT, R0, 0x1, PT ;  /* 0x000000010000780c */ /* 0x000fe20003f05070 */
[----:B------:R-:W-:Y:S01]  /*6f00*/  @!UPT UIADD3 URZ, UPT, UPT, URZ, URZ, URZ ;  /* 0x000000fffffff290 */ /* 0x000fe2000fffe0ff */
[----:B------:R-:W-:Y:S11]  /*6f10*/  @!P5 BRA `(.L_x_127) ;  /* 0x00000000000cd947 */ /* 0x000ff60003800000 */
[----:B------:R-:W-:Y:S04]  /*6f20*/  SHF.L.U32 R4, R50, 0x1f, RZ ;  /* 0x0000001f32047819 */ /* 0x000fe800000006ff */
[----:B------:R-:W1:Y:S02]  /*6f30*/  SYNCS.PHASECHK.TRANS64.TRYWAIT P1, [UR44+0x240], R4 ;  /* 0x00024004ff0075a7 */ /* 0x000e64000802112c */
[----:B-1----:R-:W-:Y:S05]  /*6f40*/  @!P1 BRA `(.L_x_128) ;  /* 0x0000001c00489947 */ /* 0x002fea0003800000 */
.L_x_127:
[----:B------:R-:W-:Y:S05]  /*6f50*/  BSYNC B0 ;  /* 0x0000000000007941 */ /* 0x000fea0003800000 */
.L_x_126:
[----:B------:R2:W3:Y:S01]  /*6f60*/  @P0 LDS.128 R28, [R46+UR44+0x400] ;  /* 0x0004002c2e1c0984 */ /* 0x0004e20008000c00 */
[----:B------:R-:W-:Y:S01]  /*6f70*/  UIADD3 UR4, UPT, UPT, UR44, 0x248, URZ ;  /* 0x000002482c047890 */ /* 0x000fe2000fffe0ff */
[----:B------:R-:W-:Y:S01]  /*6f80*/  LOP3.LUT R50, R50, 0x1, RZ, 0x3c, !PT ;  /* 0x0000000132327812 */ /* 0x000fe200078e3cff */
[----:B------:R-:W-:Y:S01]  /*6f90*/  @!PT LDS RZ, [RZ] ;  /* 0x00000000fffff984 */ /* 0x000fe20000000800 */
[----:B------:R-:W-:Y:S01]  /*6fa0*/  @!PT LDS RZ, [RZ] ;  /* 0x00000000fffff984 */ /* 0x000fe20000000800 */
[----:B------:R-:W-:Y:S01]  /*6fb0*/  @!PT LDS RZ, [RZ] ;  /* 0x00000000fffff984 */ /* 0x000fe20000000800 */
[----:B------:R-:W-:Y:S01]  /*6fc0*/  @!PT LDS RZ, [RZ] ;  /* 0x00000000fffff984 */ /* 0x000fe20000000800 */
[----:B------:R5:W-:Y:S06]  /*6fd0*/  MEMBAR.ALL.CTA ;  /* 0x0000000000007992 */ /* 0x000bec0000008000 */
[----:B-----5:R-:W5:Y:S01]  /*6fe0*/  FENCE.VIEW.ASYNC.S ;  /* 0x00000000000073c6 */ /* 0x020f620000000000 */
[----:B------:R-:W-:Y:S09]  /*6ff0*/  UPRMT UR4, UR61, 0x654, UR4 ;  /* 0x000006543d047896 */ /* 0x000ff20008000004 */
[----:B-----5:R-:W-:Y:S03]  /*7000*/  SYNCS.ARRIVE.TRANS64.RED.A1T0 RZ, [UR4], RZ ;  /* 0x000000ffffff79a7 */ /* 0x020fe60008100404 */
.L_x_125:
[----:B------:R-:W-:Y:S05]  /*7010*/  BSYNC B1 ;  /* 0x0000000000017941 */ /* 0x000fea0003800000 */
.L_x_124:
[----:B-1----:R-:W-:Y:S04]  /*7020*/  SHF.R.U32.HI R0, RZ, 0x15, R16 ;  /* 0x00000015ff007819 */ /* 0x002fe80000011610 */
[----:B------:R-:W-:Y:S01]  /*7030*/  LOP3.LUT P0, RZ, R0, 0x3, R48, 0x48, !PT ;  /* 0x0000000300ff7812 */ /* 0x000fe20007804830 */
[----:B------:R-:W-:Y:S01]  /*7040*/  @!UPT UIADD3 URZ, UPT, UPT, URZ, URZ, URZ ;  /* 0x000000fffffff290 */ /* 0x000fe2000fffe0ff */
[----:B------:R-:W-:Y:S11]  /*7050*/  @P4 BRA `(.L_x_129) ;  /* 0x0000000000084947 */ /* 0x000ff60003800000 */
[----:B------:R-:W1:Y:S02]  /*7060*/  SYNCS.PHASECHK.TRANS64.TRYWAIT P1, [R17+URZ+0x280], R3 ;  /* 0x00028003110075a7 */ /* 0x000e6400080211ff */
[----:B-1----:R-:W-:Y:S05]  /*7070*/  @!P1 BRA `(.L_x_130) ;  /* 0x0000001c00149947 */ /* 0x002fea0003800000 */
.L_x_129:
[----:B------:R-:W-:Y:S05]  /*7080*/  @!P0 BRA `(.L_x_131) ;  /* 0x0000000000408947 */ /* 0x000fea0003800000 */
[----:B------:R-:W1:Y:S01]  /*7090*/  LDCU.64 UR8, c[0x4][0x70] ;  /* 0x01000e00ff0877ac */ /* 0x000e620008000a00 */
[----:B------:R-:W-:Y:S01]  /*70a0*/  MOV R15, 0x0 ;  /* 0x00000000000f7802 */ /* 0x000fe20000000f00 */
[----:B------:R-:W-:Y:S02]  /*70b0*/  HFMA2 R12, -RZ, RZ, 0, 5.9604644775390625e-08 ;  /* 0x00000001ff0c7431 */ /* 0x000fe400000001ff */
[----:B------:R-:W-:Y:S02]  /*70c0*/  IMAD.MOV.U32 R8, RZ, RZ, 0x192 ;  /* 0x00000192ff087424 */ /* 0x000fe400078e00ff */
[----:B------:R-:W-:Y:S01]  /*70d0*/  IMAD.MOV.U32 R13, RZ, RZ, RZ ;  /* 0x000000ffff0d7224 */ /* 0x000fe200078e00ff */
[----:B------:R-:W5:Y:S01]  /*70e0*/  LDCU.64 UR6, c[0x4][0x78] ;  /* 0x01000f00ff0677ac */ /* 0x000f620008000a00 */
[----:B------:R-:W2:Y:S01]  /*70f0*/  LDC.64 R14, c[0x4][R15] ;  /* 0x010000000f0e7b82 */ /* 0x000ea20000000a00 */
[----:B------:R-:W3:Y:S01]  /*7100*/  LDCU.64 UR4, c[0x4][0x10] ;  /* 0x01000200ff0477ac */ /* 0x000ee20008000a00 */
[----:B-1----:R-:W-:Y:S01]  /*7110*/  MOV R5, UR9 ;  /* 0x0000000900057c02 */ /* 0x002fe20008000f00 */
[----:B------:R-:W-:Y:S01]  /*7120*/  IMAD.U32 R4, RZ, RZ, UR8 ;  /* 0x00000008ff047e24 */ /* 0x000fe2000f8e00ff */
[----:B-----5:R-:W-:Y:S01]  /*7130*/  MOV R7, UR7 ;  /* 0x0000000700077c02 */ /* 0x020fe20008000f00 */
[----:B------:R-:W-:Y:S01]  /*7140*/  IMAD.U32 R6, RZ, RZ, UR6 ;  /* 0x00000006ff067e24 */ /* 0x000fe2000f8e00ff */
[----:B---3--:R-:W-:Y:S01]  /*7150*/  MOV R11, UR5 ;  /* 0x00000005000b7c02 */ /* 0x008fe20008000f00 */
[----:B------:R-:W-:Y:S02]  /*7160*/  IMAD.U32 R10, RZ, RZ, UR4 ;  /* 0x00000004ff0a7e24 */ /* 0x000fe4000f8e00ff */
[----:B------:R-:W-:Y:S07]  /*7170*/  LEPC R20, `(.L_x_131) ;  /* 0x000000001014794e */ /* 0x000fee0000000000 */
[----:B--2-4-:R-:W-:Y:S05]  /*7180*/  CALL.ABS.NOINC R14 ;  /* 0x000000000e007343 */ /* 0x014fea0003c00000 */
.L_x_131:
[----:B------:R-:W-:Y:S01]  /*7190*/  LOP3.LUT P0, RZ, R37, 0x60, RZ, 0xc0, !PT ;  /* 0x0000006025ff7812 */ /* 0x000fe2000780c0ff */
[----:B------:R-:W-:Y:S05]  /*71a0*/  WARPSYNC.ALL ;  /* 0x0000000000007948 */ /* 0x000fea0003800000 */
[----:B------:R-:W-:Y:S01]  /*71b0*/  R2UR UR4, R16 ;  /* 0x00000000100472ca */ /* 0x000fe200000e0000 */
[----:B------:R-:W-:Y:S01]  /*71c0*/  BSSY.RECONVERGENT B0, `(.L_x_132) ;  /* 0x000005e000007945 */ /* 0x000fe20003800200 */
[----:B------:R-:W-:Y:S02]  /*71d0*/  R2UR UR5, R17 ;  /* 0x00000000110572ca */ /* 0x000fe400000e0000 */
[-C--:B---3--:R-:W-:Y:S02]  /*71e0*/  F2FP.F16.E4M3.UNPACK_B R3, R28.reuse ;  /* 0x0000001cff03723e */ /* 0x088fe400020006ff */
[----:B------:R-:W-:Y:S02]  /*71f0*/  F2FP.F16.E4M3.UNPACK_B R28, R28.H1 ;  /* 0x0000001cff1c723e */ /* 0x000fe400030006ff */
[-C--:B------:R-:W-:Y:S01]  /*7200*/  F2FP.F16.E4M3.UNPACK_B R26, R29.reuse ;  /* 0x0000001dff1a723e */ /* 0x080fe200020006ff */
[--C-:B------:R-:W-:Y:S01]  /*7210*/  HADD2.F32 R0, -RZ, R3.reuse.H0_H0 ;  /* 0x20000003ff007230 */ /* 0x100fe20000004100 */
[----:B------:R-:W-:Y:S01]  /*7220*/  F2FP.F16.E4M3.UNPACK_B R29, R29.H1 ;  /* 0x0000001dff1d723e */ /* 0x000fe200030006ff */
[----:B------:R-:W-:Y:S01]  /*7230*/  HADD2.F32 R3, -RZ, R3.H1_H1 ;  /* 0x30000003ff037230 */ /* 0x000fe20000004100 */
[-C--:B------:R-:W-:Y:S01]  /*7240*/  F2FP.F16.E4M3.UNPACK_B R33, R30.reuse ;  /* 0x0000001eff21723e */ /* 0x080fe200020006ff */
[----:B------:R-:W-:Y:S01]  /*7250*/  LDTM.16dp32bit_t0_t15.x16 R4, tmem[UR4] ;  /* 0x00000004000479ee */ /* 0x000fe20008a00000 */
[----:B------:R-:W1:Y:S01]  /*7260*/  LDTM.16dp32bit_t16_t31.x16 R4, tmem[UR4+0x10] ;  /* 0x00001004000479ee */ /* 0x000e620008a20000 */
[----:B------:R-:W-:Y:S01]  /*7270*/  NOP ;  /* 0x0000000000007918 */ /* 0x000fe20000000000 */
[----:B------:R-:W-:Y:S01]  /*7280*/  UIADD3 UR4, UPT, UPT, UR5, 0x2a0, URZ ;  /* 0x000002a005047890 */ /* 0x000fe2000fffe0ff */
[--C-:B------:R-:W-:Y:S01]  /*7290*/  HADD2.F32 R25, -RZ, R26.reuse.H0_H0 ;  /* 0x2000001aff197230 */ /* 0x100fe20000004100 */
[----:B------:R-:W-:Y:S01]  /*72a0*/  F2FP.F16.E4M3.UNPACK_B R32, R30.H1 ;  /* 0x0000001eff20723e */ /* 0x000fe200030006ff */
[----:B------:R-:W-:Y:S01]  /*72b0*/  HADD2.F32 R26, -RZ, R26.H1_H1 ;  /* 0x3000001aff1a7230 */ /* 0x000fe20000004100 */
[----:B------:R-:W-:Y:S01]  /*72c0*/  UPRMT UR4, UR61, 0x654, UR4 ;  /* 0x000006543d047896 */ /* 0x000fe20008000004 */
[----:B------:R-:W-:Y:S01]  /*72d0*/  HADD2.F32 R30, -RZ, R33.H1_H1 ;  /* 0x30000021ff1e7230 */ /* 0x000fe20000004100 */
[-C--:B------:R-:W-:Y:S01]  /*72e0*/  F2FP.F16.E4M3.UNPACK_B R34, R31.reuse ;  /* 0x0000001fff22723e */ /* 0x080fe200020006ff */
[--C-:B------:R-:W-:Y:S01]  /*72f0*/  HADD2.F32 R20, -RZ, R28.reuse.H0_H0 ;  /* 0x2000001cff147230 */ /* 0x100fe20000004100 */
[----:B------:R-:W-:Y:S01]  /*7300*/  F2FP.F16.E4M3.UNPACK_B R36, R31.H1 ;  /* 0x0000001fff24723e */ /* 0x000fe200030006ff */
[----:B------:R-:W-:Y:S01]  /*7310*/  HADD2.F32 R21, -RZ, R28.H1_H1 ;  /* 0x3000001cff157230 */ /* 0x000fe20000004100 */
[----:B------:R-:W-:Y:S01]  /*7320*/  IADD3 R2, PT, PT, R2, 0x1, RZ ;  /* 0x0000000102027810 */ /* 0x000fe20007ffe0ff */
[--C-:B------:R-:W-:Y:S02]  /*7330*/  HADD2.F32 R27, -RZ, R29.reuse.H0_H0 ;  /* 0x2000001dff1b7230 */ /* 0x100fe40000004100 */
[----:B-1----:R-:W-:Y:S01]  /*7340*/  SYNCS.ARRIVE.TRANS64.RED.A1T0 RZ, [UR4], RZ ;  /* 0x000000ffffff79a7 */ /* 0x002fe20008100404 */
[----:B------:R-:W-:Y:S02]  /*7350*/  HADD2.F32 R28, -RZ, R29.H1_H1 ;  /* 0x3000001dff1c7230 */ /* 0x000fe40000004100 */
[----:B------:R-:W-:Y:S02]  /*7360*/  HADD2.F32 R29, -RZ, R33.H0_H0 ;  /* 0x20000021ff1d7230 */ /* 0x000fe40000004100 */
[--C-:B------:R-:W-:Y:S02]  /*7370*/  HADD2.F32 R33, -RZ, R34.reuse.H0_H0 ;  /* 0x20000022ff217230 */ /* 0x100fe40000004100 */
[----:B------:R-:W-:Y:S02]  /*7380*/  HADD2.F32 R34, -RZ, R34.H1_H1 ;  /* 0x30000022ff227230 */ /* 0x000fe40000004100 */
[C---:B----4-:R-:W-:Y:S01]  /*7390*/  FMUL R4, R23.reuse, R4 ;  /* 0x0000000417047220 */ /* 0x050fe20000400000 */
[C---:B------:R-:W-:Y:S01]  /*73a0*/  FMUL R5, R23.reuse, R5 ;  /* 0x0000000517057220 */ /* 0x040fe20000400000 */
[C---:B------:R-:W-:Y:S01]  /*73b0*/  FMUL R8, R23.reuse, R8 ;  /* 0x0000000817087220 */ /* 0x040fe20000400000 */
[C---:B------:R-:W-:Y:S01]  /*73c0*/  FMUL R9, R23.reuse, R9 ;  /* 0x0000000917097220 */ /* 0x040fe20000400000 */
[C---:B------:R-:W-:Y:S01]  /*73d0*/  FFMA R4, R24.reuse, R0, R4 ;  /* 0x0000000018047223 */ /* 0x040fe20000000004 */
[C---:B------:R-:W-:Y:S01]  /*73e0*/  FFMA R5, R24.reuse, R3, R5 ;  /* 0x0000000318057223 */ /* 0x040fe20000000005 */
[C---:B------:R-:W-:Y:S01]  /*73f0*/  FMUL R12, R23.reuse, R12 ;  /* 0x0000000c170c7220 */ /* 0x040fe20000400000 */
[C---:B------:R-:W-:Y:S01]  /*7400*/  FMUL R13, R23.reuse, R13 ;  /* 0x0000000d170d7220 */ /* 0x040fe20000400000 */
[C---:B------:R-:W-:Y:S01]  /*7410*/  FMUL R16, R23.reuse, R16 ;  /* 0x0000001017107220 */ /* 0x040fe20000400000 */
[C---:B------:R-:W-:Y:S01]  /*7420*/  FMUL R17, R23.reuse, R17 ;  /* 0x0000001117117220 */ /* 0x040fe20000400000 */
[C---:B------:R-:W-:Y:S01]  /*7430*/  FMUL R6, R23.reuse, R6 ;  /* 0x0000000617067220 */ /* 0x040fe20000400000 */
[C---:B------:R-:W-:Y:S01]  /*7440*/  FMUL R7, R23.reuse, R7 ;  /* 0x0000000717077220 */ /* 0x040fe20000400000 */
[C---:B------:R-:W-:Y:S01]  /*7450*/  FMUL R10, R23.reuse, R10 ;  /* 0x0000000a170a7220 */ /* 0x040fe20000400000 */
[C---:B------:R-:W-:Y:S01]  /*7460*/  FMUL R11, R23.reuse, R11 ;  /* 0x0000000b170b7220 */ /* 0x040fe20000400000 */
[C---:B------:R-:W-:Y:S01]  /*7470*/  FFMA R6, R24.reuse, R20, R6 ;  /* 0x0000001418067223 */ /* 0x040fe20000000006 */
[C---:B------:R-:W-:Y:S01]  /*7480*/  FFMA R7, R24.reuse, R21, R7 ;  /* 0x0000001518077223 */ /* 0x040fe20000000007 */
[C---:B------:R-:W-:Y:S01]  /*7490*/  FFMA R8, R24.reuse, R25, R8 ;  /* 0x0000001918087223 */ /* 0x040fe20000000008 */
[C---:B------:R-:W-:Y:S01]  /*74a0*/  FFMA R9, R24.reuse, R26, R9 ;  /* 0x0000001a18097223 */ /* 0x040fe20000000009 */
[--C-:B------:R-:W-:Y:S02]  /*74b0*/  HADD2.F32 R31, -RZ, R32.reuse.H0_H0 ;  /* 0x20000020ff1f7230 */ /* 0x100fe40000004100 */
[C---:B------:R-:W-:Y:S01]  /*74c0*/  FFMA R10, R24.reuse, R27, R10 ;  /* 0x0000001b180a7223 */ /* 0x040fe2000000000a */
[----:B------:R-:W-:Y:S02]  /*74d0*/  HADD2.F32 R32, -RZ, R32.H1_H1 ;  /* 0x30000020ff207230 */ /* 0x000fe40000004100 */
[C---:B------:R-:W-:Y:S01]  /*74e0*/  FMUL R14, R23.reuse, R14 ;  /* 0x0000000e170e7220 */ /* 0x040fe20000400000 */
[C---:B------:R-:W-:Y:S01]  /*74f0*/  FFMA R11, R24.reuse, R28, R11 ;  /* 0x0000001c180b7223 */ /* 0x040fe2000000000b */
[C---:B------:R-:W-:Y:S01]  /*7500*/  FMUL R15, R23.reuse, R15 ;  /* 0x0000000f170f7220 */ /* 0x040fe20000400000 */
[C---:B------:R-:W-:Y:S01]  /*7510*/  FFMA R12, R24.reuse, R29, R12 ;  /* 0x0000001d180c7223 */ /* 0x040fe2000000000c */
[C---:B------:R-:W-:Y:S01]  /*7520*/  FFMA R13, R24.reuse, R30, R13 ;  /* 0x0000001e180d7223 */ /* 0x040fe2000000000d */
[--C-:B------:R-:W-:Y:S02]  /*7530*/  HADD2.F32 R35, -RZ, R36.reuse.H0_H0 ;  /* 0x20000024ff237230 */ /* 0x100fe40000004100 */
[C---:B------:R-:W-:Y:S01]  /*7540*/  FFMA R14, R24.reuse, R31, R14 ;  /* 0x0000001f180e7223 */ /* 0x040fe2000000000e */
[----:B------:R-:W-:Y:S02]  /*7550*/  HADD2.F32 R36, -RZ, R36.H1_H1 ;  /* 0x30000024ff247230 */ /* 0x000fe40000004100 */
[C---:B------:R-:W-:Y:S01]  /*7560*/  FMUL R18, R23.reuse, R18 ;  /* 0x0000001217127220 */ /* 0x040fe20000400000 */
[C---:B------:R-:W-:Y:S01]  /*7570*/  FFMA R15, R24.reuse, R32, R15 ;  /* 0x00000020180f7223 */ /* 0x040fe2000000000f */
[----:B------:R-:W-:Y:S01]  /*7580*/  FMUL R19, R23, R19 ;  /* 0x0000001317137220 */ /* 0x000fe20000400000 */
[C---:B------:R-:W-:Y:S01]  /*7590*/  FFMA R16, R24.reuse, R33, R16 ;  /* 0x0000002118107223 */ /* 0x040fe20000000010 */
[C---:B------:R-:W-:Y:S01]  /*75a0*/  FFMA R17, R24.reuse, R34, R17 ;  /* 0x0000002218117223 */ /* 0x040fe20000000011 */
[C---:B------:R-:W-:Y:S01]  /*75b0*/  FFMA R18, R24.reuse, R35, R18 ;  /* 0x0000002318127223 */ /* 0x040fe20000000012 */
[----:B------:R-:W-:Y:S01]  /*75c0*/  FFMA R19, R24, R36, R19 ;  /* 0x0000002418137223 */ /* 0x000fe20000000013 */
[----:B------:R-:W-:Y:S02]  /*75d0*/  F2FP.SATFINITE.E4M3.F32.PACK_AB_MERGE_C R6, R7, R6, RZ ;  /* 0x000000060706723e */ /* 0x000fe400048070ff */
[----:B------:R-:W-:Y:S02]  /*75e0*/  F2FP.SATFINITE.E4M3.F32.PACK_AB_MERGE_C R10, R11, R10, RZ ;  /* 0x0000000a0b0a723e */ /* 0x000fe400048070ff */
[----:B------:R-:W-:Y:S02]  /*75f0*/  F2FP.SATFINITE.E4M3.F32.PACK_AB_MERGE_C R14, R15, R14, RZ ;  /* 0x0000000e0f0e723e */ /* 0x000fe400048070ff */
[----:B------:R-:W-:Y:S02]  /*7600*/  F2FP.SATFINITE.E4M3.F32.PACK_AB_MERGE_C R7, R19, R18, RZ ;  /* 0x000000121307723e */ /* 0x000fe400048070ff */
[----:B------:R-:W-:Y:S02]  /*7610*/  F2FP.SATFINITE.E4M3.F32.PACK_AB_MERGE_C R4, R5, R4, R6 ;  /* 0x000000040504723e */ /* 0x000fe40004807006 */
[----:B------:R-:W-:Y:S02]  /*7620*/  F2FP.SATFINITE.E4M3.F32.PACK_AB_MERGE_C R5, R9, R8, R10 ;  /* 0x000000080905723e */ /* 0x000fe4000480700a */
[----:B------:R-:W-:Y:S02]  /*7630*/  F2FP.SATFINITE.E4M3.F32.PACK_AB_MERGE_C R6, R13, R12, R14 ;  /* 0x0000000c0d06723e */ /* 0x000fe4000480700e */
[----:B------:R-:W-:Y:S05]  /*7640*/  F2FP.SATFINITE.E4M3.F32.PACK_AB_MERGE_C R7, R17, R16, R7 ;  /* 0x000000101107723e */ /* 0x000fea0004807007 */
[----:B------:R1:W-:Y:S01]  /*7650*/  STS.128 [R46+UR44+0xc00], R4 ;  /* 0x000c00042e007988 */ /* 0x0003e20008000c2c */
[----:B------:R-:W-:Y:S01]  /*7660*/  @!PT LDS RZ, [RZ] ;  /* 0x00000000fffff984 */ /* 0x000fe20000000800 */
[----:B------:R-:W-:Y:S01]  /*7670*/  @!PT LDS RZ, [RZ] ;  /* 0x00000000fffff984 */ /* 0x000fe20000000800 */
[----:B------:R-:W-:Y:S01]  /*7680*/  @!PT LDS RZ, [RZ] ;  /* 0x00000000fffff984 */ /* 0x000fe20000000800 */
[----:B------:R-:W-:Y:S01]  /*7690*/  @!PT LDS RZ, [RZ] ;  /* 0x00000000fffff984 */ /* 0x000fe20000000800 */
[----:B------:R3:W-:Y:S07]  /*76a0*/  MEMBAR.ALL.CTA ;  /* 0x0000000000007992 */ /* 0x0007ee0000008000 */
[----:B---3--:R-:W3:Y:S02]  /*76b0*/  FENCE.VIEW.ASYNC.S ;  /* 0x00000000000073c6 */ /* 0x008ee40000000000 */
[----:B---3--:R-:W-:Y:S06]  /*76c0*/  BAR.SYNC.DEFER_BLOCKING 0x1, 0x80 ;  /* 0x0042000000007b1d */ /* 0x008fec0000010000 */
[----:B------:R-:W-:Y:S05]  /*76d0*/  @P0 BRA `(.L_x_133) ;  /* 0x0000000000300947 */ /* 0x000fea0003800000 */
[----:B------:R-:W-:Y:S02]  /*76e0*/  UIADD3 UR4, UPT, UPT, UR44, 0xc00, URZ ;  /* 0x00000c002c047890 */ /* 0x000fe4000fffe0ff */
[----:B------:R-:W-:Y:S02]  /*76f0*/  USHF.L.U32 UR9, UR45, 0x5, URZ ;  /* 0x000000052d097899 */ /* 0x000fe400080006ff */
[----:B------:R-:W-:Y:S02]  /*7700*/  USHF.L.U32 UR10, UR46, 0x6, URZ ;  /* 0x000000062e0a7899 */ /* 0x000fe400080006ff */
[----:B------:R-:W-:Y:S01]  /*7710*/  MOV R53, UR4 ;  /* 0x0000000400357c02 */ /* 0x000fe20008000f00 */
[----:B------:R-:W-:Y:S01]  /*7720*/  UIADD3 UR4, UP0, UPT, UR62, 0x680, URZ ;  /* 0x000006803e047890 */ /* 0x000fe2000ff1e0ff */
[----:B------:R-:W-:Y:S02]  /*7730*/  UMOV UR11, UR36 ;  /* 0x00000024000b7c82 */ /* 0x000fe40008000000 */
[----:B------:R-:W-:Y:S01]  /*7740*/  R2UR UR8, R53 ;  /* 0x00000000350872ca */ /* 0x000fe200000e0000 */
[----:B------:R-:W-:Y:S11]  /*7750*/  UIADD3.X UR5, UPT, UPT, URZ, UR63, URZ, UP0, !UPT ;  /* 0x0000003fff057290 */ /* 0x000ff600087fe4ff */
[----:B------:R-:W-:Y:S01]  /*7760*/  @!UPT UIADD3 URZ, UPT, UPT, URZ, URZ, URZ ;  /* 0x000000fffffff290 */ /* 0x000fe2000fffe0ff */
[----:B------:R3:W-:Y:S01]  /*7770*/  UTMASTG.3D [UR8], [UR4] ;  /* 0x00000008040073b5 */ /* 0x0007e20008010000 */
[----:B------:R0:W-:Y:S01]  /*7780*/  UTMACMDFLUSH ;  /* 0x00000000000079b7 */ /* 0x0001e20000000000 */
[----:B---3--:R-:W-:Y:S04]  /*7790*/  DEPBAR.LE SB0, 0x0 ;  /* 0x000080000000791a */ /* 0x008fe80000000000 */
.L_x_133:
[----:B------:R-:W-:Y:S05]  /*77a0*/  BSYNC.RECONVERGENT B0 ;  /* 0x0000000000007941 */ /* 0x000fea0003800200 */
.L_x_132:
[----:B------:R-:W-:Y:S01]  /*77b0*/  BAR.SYNC.DEFER_BLOCKING 0x1, 0x80 ;  /* 0x0042000000007b1d */ /* 0x000fe20000010000 */
[----:B------:R-:W-:Y:S01]  /*77c0*/  ISETP.NE.AND P0, PT, R49, 0x2, PT ;  /* 0x000000023100780c */ /* 0x000fe20003f05270 */
[----:B------:R-:W-:Y:S01]  /*77d0*/  UISETP.NE.AND UP0, UPT, UR47, URZ, UPT ;  /* 0x000000ff2f00728c */ /* 0x000fe2000bf05270 */
[----:B------:R-:W-:Y:S01]  /*77e0*/  ISETP.NE.AND P1, PT, R2, 0x4, PT ;  /* 0x000000040200780c */ /* 0x000fe20003f25270 */
[----:B------:R-:W-:Y:S01]  /*77f0*/  UIADD3 UR45, UPT, UPT, UR37, UR55, URZ ;  /* 0x00000037252d7290 */ /* 0x000fe2000fffe0ff */
[----:B------:R-:W-:Y:S01]  /*7800*/  SEL R3, RZ, 0x1, P0 ;  /* 0x00000001ff037807 */ /* 0x000fe20000000000 */
[----:B------:R-:W-:Y:S01]  /*7810*/  UIADD3 UR46, UPT, UPT, UR38, UR58, URZ ;  /* 0x0000003a262e7290 */ /* 0x000fe2000fffe0ff */
[----:B------:R-:W-:Y:S02]  /*7820*/  SEL R0, RZ, 0x1, P1 ;  /* 0x00000001ff007807 */ /* 0x000fe40000800000 */
[----:B------:R-:W-:Y:S02]  /*7830*/  LOP3.LUT R51, R51, R3, RZ, 0x3c, !PT ;  /* 0x0000000333337212 */ /* 0x000fe400078e3cff */
[----:B------:R-:W-:Y:S02]  /*7840*/  LOP3.LUT R52, R52, R0, RZ, 0x3c, !PT ;  /* 0x0000000034347212 */ /* 0x000fe400078e3cff */
[----:B------:R-:W-:Y:S02]  /*7850*/  SEL R49, R49, RZ, P0 ;  /* 0x000000ff31317207 */ /* 0x000fe40000000000 */
[----:B------:R-:W-:Y:S01]  /*7860*/  SEL R2, R2, RZ, P1 ;  /* 0x000000ff02027207 */ /* 0x000fe20000800000 */
[----:B------:R-:W-:Y:S01]  /*7870*/  UMOV UR36, UR54 ;  /* 0x0000003600247c82 */ /* 0x000fe20008000000 */
[----:B------:R-:W-:Y:S05]  /*7880*/  BRA.U UP0, `(.L_x_134) ;  /* 0xffffffe900447547 */ /* 0x000fea000b83ffff */
[----:B------:R-:W-:Y:S05]  /*7890*/  EXIT ;  /* 0x000000000000794d */ /* 0x000fea0003800000 */
.L_x_25:
[----:B--2---:R2:W3:Y:S02]  /*78a0*/  SYNCS.PHASECHK.TRANS64.TRYWAIT P0, [R0+URZ+0x2d0], R2 ;  /* 0x0002d002000075a7 */ /* 0x0044e400080011ff */
[----:B---3--:R-:W-:Y:S05]  /*78b0*/  @!P0 NANOSLEEP.SYNCS 0x989680 ;  /* 0x009896800000895d */ /* 0x008fea0003900000 */
[----:B------:R-:W3:Y:S02]  /*78c0*/  @!P0 SYNCS.PHASECHK.TRANS64 P0, [R0+URZ+0x2d0], R2 ;  /* 0x0002d002000085a7 */ /* 0x000ee400080010ff */
[----:B---3--:R-:W-:Y:S05]  /*78d0*/  @!P0 BRA `(.L_x_25) ;  /* 0xfffffffc00f08947 */ /* 0x008fea000383ffff */
[----:B------:R-:W-:Y:S05]  /*78e0*/  BRA `(.L_x_135) ;  /* 0xffffffa000c87947 */ /* 0x000fea000383ffff */
.L_x_28:
[----:B--2---:R-:W-:-:S07]  /*78f0*/  MOV R0, UR33 ;  /* 0x0000002100007c02 */ /* 0x004fce0008000f00 */
.L_x_136:
[----:B--2---:R2:W3:Y:S02]  /*7900*/  SYNCS.PHASECHK.TRANS64.TRYWAIT P0, [R0+URZ+0x120], R3 ;  /* 0x00012003000075a7 */ /* 0x0044e400080011ff */
[----:B---3--:R-:W-:Y:S05]  /*7910*/  @!P0 NANOSLEEP.SYNCS 0x989680 ;  /* 0x009896800000895d */ /* 0x008fea0003900000 */
[----:B------:R-:W3:Y:S02]  /*7920*/  @!P0 SYNCS.PHASECHK.TRANS64 P0, [R0+URZ+0x120], R3 ;  /* 0x00012003000085a7 */ /* 0x000ee400080010ff */
[----:B---3--:R-:W-:Y:S05]  /*7930*/  @!P0 BRA `(.L_x_136) ;  /* 0xfffffffc00f08947 */ /* 0x008fea000383ffff */
[----:B------:R-:W-:Y:S05]  /*7940*/  BRA `(.L_x_27) ;  /* 0xffffffa400087947 */ /* 0x000fea000383ffff */
.L_x_35:
[----:B-1----:R-:W-:-:S07]  /*7950*/  MOV R0, UR9 ;  /* 0x0000000900007c02 */ /* 0x002fce0008000f00 */
.L_x_137:
[----:B-1----:R1:W2:Y:S02]  /*7960*/  SYNCS.PHASECHK.TRANS64.TRYWAIT P0, [R0+URZ+0x120], R3 ;  /* 0x00012003000075a7 */ /* 0x0022a400080011ff */
[----:B--2---:R-:W-:Y:S05]  /*7970*/  @!P0 NANOSLEEP.SYNCS 0x989680 ;  /* 0x009896800000895d */ /* 0x004fea0003900000 */
[----:B------:R-:W2:Y:S02]  /*7980*/  @!P0 SYNCS.PHASECHK.TRANS64 P0, [R0+URZ+0x120], R3 ;  /* 0x00012003000085a7 */ /* 0x000ea400080010ff */
[----:B--2---:R-:W-:Y:S05]  /*7990*/  @!P0 BRA `(.L_x_137) ;  /* 0xfffffffc00f08947 */ /* 0x004fea000383ffff */
[----:B------:R-:W-:Y:S05]  /*79a0*/  BRA `(.L_x_34) ;  /* 0xffffffa400c47947 */ /* 0x000fea000383ffff */
.L_x_40:
[----:B-1----:R1:W2:Y:S02]  /*79b0*/  SYNCS.PHASECHK.TRANS64.TRYWAIT P0, [R3+URZ+0x260], R0 ;  /* 0x00026000030075a7 */ /* 0x0022a400080011ff */
[----:B--2---:R-:W-:Y:S05]  /*79c0*/  @!P0 NANOSLEEP.SYNCS 0x989680 ;  /* 0x009896800000895d */ /* 0x004fea0003900000 */
[----:B------:R-:W2:Y:S02]  /*79d0*/  @!P0 SYNCS.PHASECHK.TRANS64 P0, [R3+URZ+0x260], R0 ;  /* 0x00026000030085a7 */ /* 0x000ea400080010ff */
[----:B--2---:R-:W-:Y:S05]  /*79e0*/  @!P0 BRA `(.L_x_40) ;  /* 0xfffffffc00f08947 */ /* 0x004fea000383ffff */
[----:B------:R-:W-:Y:S05]  /*79f0*/  BRA `(.L_x_138) ;  /* 0xffffffa800647947 */ /* 0x000fea000383ffff */
.L_x_44:
[----:B------:R-:W-:-:S07]  /*7a00*/  MOV R0, UR4 ;  /* 0x0000000400007c02 */ /* 0x000fce0008000f00 */
.L_x_139:
[----:B-1----:R1:W2:Y:S02]  /*7a10*/  SYNCS.PHASECHK.TRANS64.TRYWAIT P0, [R0+URZ], R2 ;  /* 0x00000002000075a7 */ /* 0x0022a400080011ff */
[----:B--2---:R-:W-:Y:S05]  /*7a20*/  @!P0 NANOSLEEP.SYNCS 0x989680 ;  /* 0x009896800000895d */ /* 0x004fea0003900000 */
[----:B------:R-:W2:Y:S02]  /*7a30*/  @!P0 SYNCS.PHASECHK.TRANS64 P0, [R0+URZ], R2 ;  /* 0x00000002000085a7 */ /* 0x000ea400080010ff */
[----:B--2---:R-:W-:Y:S05]  /*7a40*/  @!P0 BRA `(.L_x_139) ;  /* 0xfffffffc00f08947 */ /* 0x004fea000383ffff */
[----:B------:R-:W-:Y:S05]  /*7a50*/  BRA `(.L_x_140) ;  /* 0xffffffb000087947 */ /* 0x000fea000383ffff */
.L_x_45:
[----:B------:R-:W-:-:S07]  /*7a60*/  MOV R0, UR5 ;  /* 0x0000000500007c02 */ /* 0x000fce0008000f00 */
.L_x_141:
[----:B-1----:R1:W2:Y:S02]  /*7a70*/  SYNCS.PHASECHK.TRANS64.TRYWAIT P0, [R0+URZ], R3 ;  /* 0x00000003000075a7 */ /* 0x0022a400080011ff */
[----:B--2---:R-:W-:Y:S05]  /*7a80*/  @!P0 NANOSLEEP.SYNCS 0x989680 ;  /* 0x009896800000895d */ /* 0x004fea0003900000 */
[----:B------:R-:W2:Y:S02]  /*7a90*/  @!P0 SYNCS.PHASECHK.TRANS64 P0, [R0+URZ], R3 ;  /* 0x00000003000085a7 */ /* 0x000ea400080010ff */
[----:B--2---:R-:W-:Y:S05]  /*7aa0*/  @!P0 BRA `(.L_x_141) ;  /* 0xfffffffc00f08947 */ /* 0x004fea000383ffff */
[----:B------:R-:W-:Y:S05]  /*7ab0*/  BRA `(.L_x_142) ;  /* 0xffffffb000147947 */ /* 0x000fea000383ffff */
.L_x_46:
[----:B------:R-:W-:-:S07]  /*7ac0*/  MOV R0, UR5 ;  /* 0x0000000500007c02 */ /* 0x000fce0008000f00 */
.L_x_143:
[----:B-1----:R1:W2:Y:S02]  /*7ad0*/  SYNCS.PHASECHK.TRANS64.TRYWAIT P0, [R0+URZ], R3 ;  /* 0x00000003000075a7 */ /* 0x0022a400080011ff */
[----:B--2---:R-:W-:Y:S05]  /*7ae0*/  @!P0 NANOSLEEP.SYNCS 0x989680 ;  /* 0x009896800000895d */ /* 0x004fea0003900000 */
[----:B------:R-:W2:Y:S02]  /*7af0*/  @!P0 SYNCS.PHASECHK.TRANS64 P0, [R0+URZ], R3 ;  /* 0x00000003000085a7 */ /* 0x000ea400080010ff */
[----:B--2---:R-:W-:Y:S05]  /*7b00*/  @!P0 BRA `(.L_x_143) ;  /* 0xfffffffc00f08947 */ /* 0x004fea000383ffff */
[----:B------:R-:W-:Y:S05]  /*7b10*/  BRA `(.L_x_144) ;  /* 0xffffffb000207947 */ /* 0x000fea000383ffff */
.L_x_47:
[----:B------:R-:W-:-:S07]  /*7b20*/  MOV R0, UR5 ;  /* 0x0000000500007c02 */ /* 0x000fce0008000f00 */
.L_x_145:
[----:B-1----:R1:W2:Y:S02]  /*7b30*/  SYNCS.PHASECHK.TRANS64.TRYWAIT P0, [R0+URZ], R3 ;  /* 0x00000003000075a7 */ /* 0x0022a400080011ff */
[----:B--2---:R-:W-:Y:S05]  /*7b40*/  @!P0 NANOSLEEP.SYNCS 0x989680 ;  /* 0x009896800000895d */ /* 0x004fea0003900000 */
[----:B------:R-:W2:Y:S02]  /*7b50*/  @!P0 SYNCS.PHASECHK.TRANS64 P0, [R0+URZ], R3 ;  /* 0x00000003000085a7 */ /* 0x000ea400080010ff */
[----:B--2---:R-:W-:Y:S05]  /*7b60*/  @!P0 BRA `(.L_x_145) ;  /* 0xfffffffc00f08947 */ /* 0x004fea000383ffff */
[----:B------:R-:W-:Y:S05]  /*7b70*/  BRA `(.L_x_146) ;  /* 0xffffffb0002c7947 */ /* 0x000fea000383ffff */
.L_x_48:
[----:B------:R-:W-:-:S07]  /*7b80*/  MOV R0, UR5 ;  /* 0x0000000500007c02 */ /* 0x000fce0008000f00 */
.L_x_147:
[----:B-1----:R1:W2:Y:S02]  /*7b90*/  SYNCS.PHASECHK.TRANS64.TRYWAIT P0, [R0+URZ], R3 ;  /* 0x00000003000075a7 */ /* 0x0022a400080011ff */
[----:B--2---:R-:W-:Y:S05]  /*7ba0*/  @!P0 NANOSLEEP.SYNCS 0x989680 ;  /* 0x009896800000895d */ /* 0x004fea0003900000 */
[----:B------:R-:W2:Y:S02]  /*7bb0*/  @!P0 SYNCS.PHASECHK.TRANS64 P0, [R0+URZ], R3 ;  /* 0x00000003000085a7 */ /* 0x000ea400080010ff */
[----:B--2---:R-:W-:Y:S05]  /*7bc0*/  @!P0 BRA `(.L_x_147) ;  /* 0xfffffffc00f08947 */ /* 0x004fea000383ffff */
[----:B------:R-:W-:Y:S05]  /*7bd0*/  BRA `(.L_x_148) ;  /* 0xffffffb000387947 */ /* 0x000fea000383ffff */
.L_x_49:
[----:B------:R-:W-:-:S07]  /*7be0*/  MOV R0, UR5 ;  /* 0x0000000500007c02 */ /* 0x000fce0008000f00 */
.L_x_149:
[----:B-1----:R1:W2:Y:S02]  /*7bf0*/  SYNCS.PHASECHK.TRANS64.TRYWAIT P0, [R0+URZ], R3 ;  /* 0x00000003000075a7 */ /* 0x0022a400080011ff */
[----:B--2---:R-:W-:Y:S05]  /*7c00*/  @!P0 NANOSLEEP.SYNCS 0x989680 ;  /* 0x009896800000895d */ /* 0x004fea0003900000 */
[----:B------:R-:W2:Y:S02]  /*7c10*/  @!P0 SYNCS.PHASECHK.TRANS64 P0, [R0+URZ], R3 ;  /* 0x00000003000085a7 */ /* 0x000ea400080010ff */
[----:B--2---:R-:W-:Y:S05]  /*7c20*/  @!P0 BRA `(.L_x_149) ;  /* 0xfffffffc00f08947 */ /* 0x004fea000383ffff */
[----:B------:R-:W-:Y:S05]  /*7c30*/  BRA `(.L_x_150) ;  /* 0xffffffb000447947 */ /* 0x000fea000383ffff */
.L_x_50:
[----:B------:R-:W-:-:S07]  /*7c40*/  MOV R0, UR5 ;  /* 0x0000000500007c02 */ /* 0x000fce0008000f00 */
.L_x_151:
[----:B-1----:R1:W2:Y:S02]  /*7c50*/  SYNCS.PHASECHK.TRANS64.TRYWAIT P0, [R0+URZ], R3 ;  /* 0x00000003000075a7 */ /* 0x0022a400080011ff */
[----:B--2---:R-:W-:Y:S05]  /*7c60*/  @!P0 NANOSLEEP.SYNCS 0x989680 ;  /* 0x009896800000895d */ /* 0x004fea0003900000 */
[----:B------:R-:W2:Y:S02]  /*7c70*/  @!P0 SYNCS.PHASECHK.TRANS64 P0, [R0+URZ], R3 ;  /* 0x00000003000085a7 */ /* 0x000ea400080010ff */
[----:B--2---:R-:W-:Y:S05]  /*7c80*/  @!P0 BRA `(.L_x_151) ;  /* 0xfffffffc00f08947 */ /* 0x004fea000383ffff */
[----:B------:R-:W-:Y:S05]  /*7c90*/  BRA `(.L_x_152) ;  /* 0xffffffb000507947 */ /* 0x000fea000383ffff */
.L_x_51:
[----:B------:R-:W-:-:S07]  /*7ca0*/  MOV R0, UR5 ;  /* 0x0000000500007c02 */ /* 0x000fce0008000f00 */
.L_x_153:
[----:B-1----:R1:W2:Y:S02]  /*7cb0*/  SYNCS.PHASECHK.TRANS64.TRYWAIT P0, [R0+URZ], R3 ;  /* 0x00000003000075a7 */ /* 0x0022a400080011ff */
[----:B--2---:R-:W-:Y:S05]  /*7cc0*/  @!P0 NANOSLEEP.SYNCS 0x989680 ;  /* 0x009896800000895d */ /* 0x004fea0003900000 */
[----:B------:R-:W2:Y:S02]  /*7cd0*/  @!P0 SYNCS.PHASECHK.TRANS64 P0, [R0+URZ], R3 ;  /* 0x00000003000085a7 */ /* 0x000ea400080010ff */
[----:B--2---:R-:W-:Y:S05]  /*7ce0*/  @!P0 BRA `(.L_x_153) ;  /* 0xfffffffc00f08947 */ /* 0x004fea000383ffff */
[----:B------:R-:W-:Y:S05]  /*7cf0*/  BRA `(.L_x_154) ;  /* 0xffffffb0005c7947 */ /* 0x000fea000383ffff */
.L_x_52:
[----:B------:R-:W-:-:S07]  /*7d00*/  MOV R0, UR5 ;  /* 0x0000000500007c02 */ /* 0x000fce0008000f00 */
.L_x_155:
[----:B-1----:R1:W2:Y:S02]  /*7d10*/  SYNCS.PHASECHK.TRANS64.TRYWAIT P0, [R0+URZ], R3 ;  /* 0x00000003000075a7 */ /* 0x0022a400080011ff */
[----:B--2---:R-:W-:Y:S05]  /*7d20*/  @!P0 NANOSLEEP.SYNCS 0x989680 ;  /* 0x009896800000895d */ /* 0x004fea0003900000 */
[----:B------:R-:W2:Y:S02]  /*7d30*/  @!P0 SYNCS.PHASECHK.TRANS64 P0, [R0+URZ], R3 ;  /* 0x00000003000085a7 */ /* 0x000ea400080010ff */
[----:B--2---:R-:W-:Y:S05]  /*7d40*/  @!P0 BRA `(.L_x_155) ;  /* 0xfffffffc00f08947 */ /* 0x004fea000383ffff */
[----:B------:R-:W-:Y:S05]  /*7d50*/  BRA `(.L_x_156) ;  /* 0xffffffb000687947 */ /* 0x000fea000383ffff */
.L_x_53:
[----:B------:R-:W-:-:S07]  /*7d60*/  MOV R0, UR5 ;  /* 0x0000000500007c02 */ /* 0x000fce0008000f00 */
.L_x_157:
[----:B-1----:R1:W2:Y:S02]  /*7d70*/  SYNCS.PHASECHK.TRANS64.TRYWAIT P0, [R0+URZ], R3 ;  /* 0x00000003000075a7 */ /* 0x0022a400080011ff */
[----:B--2---:R-:W-:Y:S05]  /*7d80*/  @!P0 NANOSLEEP.SYNCS 0x989680 ;  /* 0x009896800000895d */ /* 0x004fea0003900000 */
[----:B------:R-:W2:Y:S02]  /*7d90*/  @!P0 SYNCS.PHASECHK.TRANS64 P0, [R0+URZ], R3 ;  /* 0x00000003000085a7 */ /* 0x000ea400080010ff */
[----:B--2---:R-:W-:Y:S05]  /*7da0*/  @!P0 BRA `(.L_x_157) ;  /* 0xfffffffc00f08947 */ /* 0x004fea000383ffff */
[----:B------:R-:W-:Y:S05]  /*7db0*/  BRA `(.L_x_158) ;  /* 0xffffffb000747947 */ /* 0x000fea000383ffff */
.L_x_54:
[----:B------:R-:W-:-:S07]  /*7dc0*/  MOV R0, UR5 ;  /* 0x0000000500007c02 */ /* 0x000fce0008000f00 */
.L_x_159:
[----:B-1----:R1:W2:Y:S02]  /*7dd0*/  SYNCS.PHASECHK.TRANS64.TRYWAIT P0, [R0+URZ], R3 ;  /* 0x00000003000075a7 */ /* 0x0022a400080011ff */
[----:B--2---:R-:W-:Y:S05]  /*7de0*/  @!P0 NANOSLEEP.SYNCS 0x989680 ;  /* 0x009896800000895d */ /* 0x004fea0003900000 */
[----:B------:R-:W2:Y:S02]  /*7df0*/  @!P0 SYNCS.PHASECHK.TRANS64 P0, [R0+URZ], R3 ;  /* 0x00000003000085a7 */ /* 0x000ea400080010ff */
[----:B--2---:R-:W-:Y:S05]  /*7e00*/  @!P0 BRA `(.L_x_159) ;  /* 0xfffffffc00f08947 */ /* 0x004fea000383ffff */
[----:B------:R-:W-:Y:S05]  /*7e10*/  BRA `(.L_x_160) ;  /* 0xffffffb000807947 */ /* 0x000fea000383ffff */
.L_x_55:
[----:B------:R-:W-:-:S07]  /*7e20*/  MOV R0, UR5 ;  /* 0x0000000500007c02 */ /* 0x000fce0008000f00 */
.L_x_161:
[----:B-1----:R1:W2:Y:S02]  /*7e30*/  SYNCS.PHASECHK.TRANS64.TRYWAIT P0, [R0+URZ], R3 ;  /* 0x00000003000075a7 */ /* 0x0022a400080011ff */
[----:B--2---:R-:W-:Y:S05]  /*7e40*/  @!P0 NANOSLEEP.SYNCS 0x989680 ;  /* 0x009896800000895d */ /* 0x004fea0003900000 */
[----:B------:R-:W2:Y:S02]  /*7e50*/  @!P0 SYNCS.PHASECHK.TRANS64 P0, [R0+URZ], R3 ;  /* 0x00000003000085a7 */ /* 0x000ea400080010ff */
[----:B--2---:R-:W-:Y:S05]  /*7e60*/  @!P0 BRA `(.L_x_161) ;  /* 0xfffffffc00f08947 */ /* 0x004fea000383ffff */
[----:B------:R-:W-:Y:S05]  /*7e70*/  BRA `(.L_x_162) ;  /* 0xffffffb0008c7947 */ /* 0x000fea000383ffff */
.L_x_56:
[----:B------:R-:W-:-:S07]  /*7e80*/  MOV R0, UR5 ;  /* 0x0000000500007c02 */ /* 0x000fce0008000f00 */
.L_x_163:
[----:B-1----:R1:W2:Y:S02]  /*7e90*/  SYNCS.PHASECHK.TRANS64.TRYWAIT P0, [R0+URZ], R3 ;  /* 0x00000003000075a7 */ /* 0x0022a400080011ff */
[----:B--2---:R-:W-:Y:S05]  /*7ea0*/  @!P0 NANOSLEEP.SYNCS 0x989680 ;  /* 0x009896800000895d */ /* 0x004fea0003900000 */
[----:B------:R-:W2:Y:S02]  /*7eb0*/  @!P0 SYNCS.PHASECHK.TRANS64 P0, [R0+URZ], R3 ;  /* 0x00000003000085a7 */ /* 0x000ea400080010ff */
[----:B--2---:R-:W-:Y:S05]  /*7ec0*/  @!P0 BRA `(.L_x_163) ;  /* 0xfffffffc00f08947 */ /* 0x004fea000383ffff */
[----:B------:R-:W-:Y:S05]  /*7ed0*/  BRA `(.L_x_164) ;  /* 0xffffffb000987947 */ /* 0x000fea000383ffff */
.L_x_57:
[----:B------:R-:W-:-:S07]  /*7ee0*/  MOV R0, UR5 ;  /* 0x0000000500007c02 */ /* 0x000fce0008000f00 */
.L_x_165:
[----:B-1----:R1:W2:Y:S02]  /*7ef0*/  SYNCS.PHASECHK.TRANS64.TRYWAIT P0, [R0+URZ], R3 ;  /* 0x00000003000075a7 */ /* 0x0022a400080011ff */
[----:B--2---:R-:W-:Y:S05]  /*7f00*/  @!P0 NANOSLEEP.SYNCS 0x989680 ;  /* 0x009896800000895d */ /* 0x004fea0003900000 */
[----:B------:R-:W2:Y:S02]  /*7f10*/  @!P0 SYNCS.PHASECHK.TRANS64 P0, [R0+URZ], R3 ;  /* 0x00000003000085a7 */ /* 0x000ea400080010ff */
[----:B--2---:R-:W-:Y:S05]  /*7f20*/  @!P0 BRA `(.L_x_165) ;  /* 0xfffffffc00f08947 */ /* 0x004fea000383ffff */
[----:B------:R-:W-:Y:S05]  /*7f30*/  BRA `(.L_x_166) ;  /* 0xffffffb000a47947 */ /* 0x000fea000383ffff */
.L_x_58:
[----:B------:R-:W-:-:S07]  /*7f40*/  MOV R0, UR5 ;  /* 0x0000000500007c02 */ /* 0x000fce0008000f00 */
.L_x_167:
[----:B-1----:R1:W2:Y:S02]  /*7f50*/  SYNCS.PHASECHK.TRANS64.TRYWAIT P0, [R0+URZ], R3 ;  /* 0x00000003000075a7 */ /* 0x0022a400080011ff */
[----:B--2---:R-:W-:Y:S05]  /*7f60*/  @!P0 NANOSLEEP.SYNCS 0x989680 ;  /* 0x009896800000895d */ /* 0x004fea0003900000 */
[----:B------:R-:W2:Y:S02]  /*7f70*/  @!P0 SYNCS.PHASECHK.TRANS64 P0, [R0+URZ], R3 ;  /* 0x00000003000085a7 */ /* 0x000ea400080010ff */
[----:B--2---:R-:W-:Y:S05]  /*7f80*/  @!P0 BRA `(.L_x_167) ;  /* 0xfffffffc00f08947 */ /* 0x004fea000383ffff */
[----:B------:R-:W-:Y:S05]  /*7f90*/  BRA `(.L_x_168) ;  /* 0xffffffb000b07947 */ /* 0x000fea000383ffff */
.L_x_59:
[----:B------:R-:W-:-:S07]  /*7fa0*/  MOV R0, UR5 ;  /* 0x0000000500007c02 */ /* 0x000fce0008000f00 */
.L_x_169:
[----:B-1----:R1:W2:Y:S02]  /*7fb0*/  SYNCS.PHASECHK.TRANS64.TRYWAIT P0, [R0+URZ], R3 ;  /* 0x00000003000075a7 */ /* 0x0022a400080011ff */
[----:B--2---:R-:W-:Y:S05]  /*7fc0*/  @!P0 NANOSLEEP.SYNCS 0x989680 ;  /* 0x009896800000895d */ /* 0x004fea0003900000 */
[----:B------:R-:W2:Y:S02]  /*7fd0*/  @!P0 SYNCS.PHASECHK.TRANS64 P0, [R0+URZ], R3 ;  /* 0x00000003000085a7 */ /* 0x000ea400080010ff */
[----:B--2---:R-:W-:Y:S05]  /*7fe0*/  @!P0 BRA `(.L_x_169) ;  /* 0xfffffffc00f08947 */ /* 0x004fea000383ffff */
[----:B------:R-:W-:Y:S05]  /*7ff0*/  BRA `(.L_x_170) ;  /* 0xffffffb000bc7947 */ /* 0x000fea000383ffff */
.L_x_60:
[----:B------:R-:W-:-:S07]  /*8000*/  MOV R0, UR5 ;  /* 0x0000000500007c02 */ /* 0x000fce0008000f00 */
.L_x_171:
[----:B-1----:R1:W2:Y:S02]  /*8010*/  SYNCS.PHASECHK.TRANS64.TRYWAIT P0, [R0+URZ], R3 ;  /* 0x00000003000075a7 */ /* 0x0022a400080011ff */
[----:B--2---:R-:W-:Y:S05]  /*8020*/  @!P0 NANOSLEEP.SYNCS 0x989680 ;  /* 0x009896800000895d */ /* 0x004fea0003900000 */
[----:B------:R-:W2:Y:S02]  /*8030*/  @!P0 SYNCS.PHASECHK.TRANS64 P0, [R0+URZ], R3 ;  /* 0x00000003000085a7 */ /* 0x000ea400080010ff */
[----:B--2---:R-:W-:Y:S05]  /*8040*/  @!P0 BRA `(.L_x_171) ;  /* 0xfffffffc00f08947 */ /* 0x004fea000383ffff */
[----:B------:R-:W-:Y:S05]  /*8050*/  BRA `(.L_x_172) ;  /* 0xffffffb000c87947 */ /* 0x000fea000383ffff */
.L_x_61:
[----:B------:R-:W-:-:S07]  /*8060*/  MOV R0, UR5 ;  /* 0x0000000500007c02 */ /* 0x000fce0008000f00 */
.L_x_173:
[----:B-1----:R1:W2:Y:S02]  /*8070*/  SYNCS.PHASECHK.TRANS64.TRYWAIT P0, [R0+URZ], R3 ;  /* 0x00000003000075a7 */ /* 0x0022a400080011ff */
[----:B--2---:R-:W-:Y:S05]  /*8080*/  @!P0 NANOSLEEP.SYNCS 0x989680 ;  /* 0x009896800000895d */ /* 0x004fea0003900000 */
[----:B------:R-:W2:Y:S02]  /*8090*/  @!P0 SYNCS.PHASECHK.TRANS64 P0, [R0+URZ], R3 ;  /* 0x00000003000085a7 */ /* 0x000ea400080010ff */
[----:B--2---:R-:W-:Y:S05]  /*80a0*/  @!P0 BRA `(.L_x_173) ;  /* 0xfffffffc00f08947 */ /* 0x004fea000383ffff */
[----:B------:R-:W-:Y:S05]  /*80b0*/  BRA `(.L_x_174) ;  /* 0xffffffb000d47947 */ /* 0x000fea000383ffff */
.L_x_62:
[----:B------:R-:W-:-:S07]  /*80c0*/  MOV R0, UR5 ;  /* 0x0000000500007c02 */ /* 0x000fce0008000f00 */
.L_x_175:
[----:B-1----:R1:W2:Y:S02]  /*80d0*/  SYNCS.PHASECHK.TRANS64.TRYWAIT P0, [R0+URZ], R3 ;  /* 0x00000003000075a7 */ /* 0x0022a400080011ff */
[----:B--2---:R-:W-:Y:S05]  /*80e0*/  @!P0 NANOSLEEP.SYNCS 0x989680 ;  /* 0x009896800000895d */ /* 0x004fea0003900000 */
[----:B------:R-:W2:Y:S02]  /*80f0*/  @!P0 SYNCS.PHASECHK.TRANS64 P0, [R0+URZ], R3 ;  /* 0x00000003000085a7 */ /* 0x000ea400080010ff */
[----:B--2---:R-:W-:Y:S05]  /*8100*/  @!P0 BRA `(.L_x_175) ;  /* 0xfffffffc00f08947 */ /* 0x004fea000383ffff */
[----:B------:R-:W-:Y:S05]  /*8110*/  BRA `(.L_x_176) ;  /* 0xffffffb000e07947 */ /* 0x000fea000383ffff */
.L_x_63:
[----:B------:R-:W-:-:S07]  /*8120*/  MOV R0, UR5 ;  /* 0x0000000500007c02 */ /* 0x000fce0008000f00 */
.L_x_177:
[----:B-1----:R1:W2:Y:S02]  /*8130*/  SYNCS.PHASECHK.TRANS64.TRYWAIT P0, [R0+URZ], R3 ;  /* 0x00000003000075a7 */ /* 0x0022a400080011ff */
[----:B--2---:R-:W-:Y:S05]  /*8140*/  @!P0 NANOSLEEP.SYNCS 0x989680 ;  /* 0x009896800000895d */ /* 0x004fea0003900000 */
[----:B------:R-:W2:Y:S02]  /*8150*/  @!P0 SYNCS.PHASECHK.TRANS64 P0, [R0+URZ], R3 ;  /* 0x00000003000085a7 */ /* 0x000ea400080010ff */
[----:B--2---:R-:W-:Y:S05]  /*8160*/  @!P0 BRA `(.L_x_177) ;  /* 0xfffffffc00f08947 */ /* 0x004fea000383ffff */
[----:B------:R-:W-:Y:S05]  /*8170*/  BRA `(.L_x_178) ;  /* 0xffffffb000ec7947 */ /* 0x000fea000383ffff */
.L_x_64:
[----:B------:R-:W-:-:S07]  /*8180*/  MOV R0, UR5 ;  /* 0x0000000500007c02 */ /* 0x000fce0008000f00 */
.L_x_179:
[----:B-1----:R1:W2:Y:S02]  /*8190*/  SYNCS.PHASECHK.TRANS64.TRYWAIT P0, [R0+URZ], R3 ;  /* 0x00000003000075a7 */ /* 0x0022a400080011ff */
[----:B--2---:R-:W-:Y:S05]  /*81a0*/  @!P0 NANOSLEEP.SYNCS 0x989680 ;  /* 0x009896800000895d */ /* 0x004fea0003900000 */
[----:B------:R-:W2:Y:S02]  /*81b0*/  @!P0 SYNCS.PHASECHK.TRANS64 P0, [R0+URZ], R3 ;  /* 0x00000003000085a7 */ /* 0x000ea400080010ff */
[----:B--2---:R-:W-:Y:S05]  /*81c0*/  @!P0 BRA `(.L_x_179) ;  /* 0xfffffffc00f08947 */ /* 0x004fea000383ffff */
[----:B------:R-:W-:Y:S05]  /*81d0*/  BRA `(.L_x_180) ;  /* 0xffffffb000f87947 */ /* 0x000fea000383ffff */
.L_x_65:
[----:B------:R-:W-:-:S07]  /*81e0*/  MOV R0, UR5 ;  /* 0x0000000500007c02 */ /* 0x000fce0008000f00 */
.L_x_181:
[----:B-1----:R1:W2:Y:S02]  /*81f0*/  SYNCS.PHASECHK.TRANS64.TRYWAIT P0, [R0+URZ], R3 ;  /* 0x00000003000075a7 */ /* 0x0022a400080011ff */
[----:B--2---:R-:W-:Y:S05]  /*8200*/  @!P0 NANOSLEEP.SYNCS 0x989680 ;  /* 0x009896800000895d */ /* 0x004fea0003900000 */
[----:B------:R-:W2:Y:S02]  /*8210*/  @!P0 SYNCS.PHASECHK.TRANS64 P0, [R0+URZ], R3 ;  /* 0x00000003000085a7 */ /* 0x000ea400080010ff */
[----:B--2---:R-:W-:Y:S05]  /*8220*/  @!P0 BRA `(.L_x_181) ;  /* 0xfffffffc00f08947 */ /* 0x004fea000383ffff */
[----:B------:R-:W-:Y:S05]  /*8230*/  BRA `(.L_x_182) ;  /* 0xffffffb400047947 */ /* 0x000fea000383ffff */
.L_x_66:
[----:B------:R-:W-:-:S07]  /*8240*/  MOV R0, UR5 ;  /* 0x0000000500007c02 */ /* 0x000fce0008000f00 */
.L_x_183:
[----:B-1----:R1:W2:Y:S02]  /*8250*/  SYNCS.PHASECHK.TRANS64.TRYWAIT P0, [R0+URZ], R3 ;  /* 0x00000003000075a7 */ /* 0x0022a400080011ff */
[----:B--2---:R-:W-:Y:S05]  /*8260*/  @!P0 NANOSLEEP.SYNCS 0x989680 ;  /* 0x009896800000895d */ /* 0x004fea0003900000 */
[----:B------:R-:W2:Y:S02]  /*8270*/  @!P0 SYNCS.PHASECHK.TRANS64 P0, [R0+URZ], R3 ;  /* 0x00000003000085a7 */ /* 0x000ea400080010ff */
[----:B--2---:R-:W-:Y:S05]  /*8280*/  @!P0 BRA `(.L_x_183) ;  /* 0xfffffffc00f08947 */ /* 0x004fea000383ffff */
[----:B------:R-:W-:Y:S05]  /*8290*/  BRA `(.L_x_184) ;  /* 0xffffffb400107947 */ /* 0x000fea000383ffff */
.L_x_67:
[----:B------:R-:W-:-:S07]  /*82a0*/  MOV R0, UR5 ;  /* 0x0000000500007c02 */ /* 0x000fce0008000f00 */
.L_x_185:
[----:B-1----:R1:W2:Y:S02]  /*82b0*/  SYNCS.PHASECHK.TRANS64.TRYWAIT P0, [R0+URZ], R3 ;  /* 0x00000003000075a7 */ /* 0x0022a400080011ff */
[----:B--2---:R-:W-:Y:S05]  /*82c0*/  @!P0 NANOSLEEP.SYNCS 0x989680 ;  /* 0x009896800000895d */ /* 0x004fea0003900000 */
[----:B------:R-:W2:Y:S02]  /*82d0*/  @!P0 SYNCS.PHASECHK.TRANS64 P0, [R0+URZ], R3 ;  /* 0x00000003000085a7 */ /* 0x000ea400080010ff */
[----:B--2---:R-:W-:Y:S05]  /*82e0*/  @!P0 BRA `(.L_x_185) ;  /* 0xfffffffc00f08947 */ /* 0x004fea000383ffff */
[----:B------:R-:W-:Y:S05]  /*82f0*/  BRA `(.L_x_186) ;  /* 0xffffffb4001c7947 */ /* 0x000fea000383ffff */
.L_x_68:
[----:B------:R-:W-:-:S07]  /*8300*/  MOV R0, UR5 ;  /* 0x0000000500007c02 */ /* 0x000fce0008000f00 */
.L_x_187:
[----:B-1----:R1:W2:Y:S02]  /*8310*/  SYNCS.PHASECHK.TRANS64.TRYWAIT P0, [R0+URZ], R3 ;  /* 0x00000003000075a7 */ /* 0x0022a400080011ff */
[----:B--2---:R-:W-:Y:S05]  /*8320*/  @!P0 NANOSLEEP.SYNCS 0x989680 ;  /* 0x009896800000895d */ /* 0x004fea0003900000 */
[----:B------:R-:W2:Y:S02]  /*8330*/  @!P0 SYNCS.PHASECHK.TRANS64 P0, [R0+URZ], R3 ;  /* 0x00000003000085a7 */ /* 0x000ea400080010ff */
[----:B--2---:R-:W-:Y:S05]  /*8340*/  @!P0 BRA `(.L_x_187) ;  /* 0xfffffffc00f08947 */ /* 0x004fea000383ffff */
[----:B------:R-:W-:Y:S05]  /*8350*/  BRA `(.L_x_188) ;  /* 0xffffffb400287947 */ /* 0x000fea000383ffff */
.L_x_69:
[----:B------:R-:W-:-:S07]  /*8360*/  MOV R0, UR5 ;  /* 0x0000000500007c02 */ /* 0x000fce0008000f00 */
.L_x_189:
[----:B-1----:R1:W2:Y:S02]  /*8370*/  SYNCS.PHASECHK.TRANS64.TRYWAIT P0, [R0+URZ], R3 ;  /* 0x00000003000075a7 */ /* 0x0022a400080011ff */
[----:B--2---:R-:W-:Y:S05]  /*8380*/  @!P0 NANOSLEEP.SYNCS 0x989680 ;  /* 0x009896800000895d */ /* 0x004fea0003900000 */
[----:B------:R-:W2:Y:S02]  /*8390*/  @!P0 SYNCS.PHASECHK.TRANS64 P0, [R0+URZ], R3 ;  /* 0x00000003000085a7 */ /* 0x000ea400080010ff */
[----:B--2---:R-:W-:Y:S05]  /*83a0*/  @!P0 BRA `(.L_x_189) ;  /* 0xfffffffc00f08947 */ /* 0x004fea000383ffff */
[----:B------:R-:W-:Y:S05]  /*83b0*/  BRA `(.L_x_190) ;  /* 0xffffffb400347947 */ /* 0x000fea000383ffff */
.L_x_70:
[----:B------:R-:W-:-:S07]  /*83c0*/  MOV R0, UR5 ;  /* 0x0000000500007c02 */ /* 0x000fce0008000f00 */
.L_x_191:
[----:B-1----:R1:W2:Y:S02]  /*83d0*/  SYNCS.PHASECHK.TRANS64.TRYWAIT P0, [R0+URZ], R3 ;  /* 0x00000003000075a7 */ /* 0x0022a400080011ff */
[----:B--2---:R-:W-:Y:S05]  /*83e0*/  @!P0 NANOSLEEP.SYNCS 0x989680 ;  /* 0x009896800000895d */ /* 0x004fea0003900000 */
[----:B------:R-:W2:Y:S02]  /*83f0*/  @!P0 SYNCS.PHASECHK.TRANS64 P0, [R0+URZ], R3 ;  /* 0x00000003000085a7 */ /* 0x000ea400080010ff */
[----:B--2---:R-:W-:Y:S05]  /*8400*/  @!P0 BRA `(.L_x_191) ;  /* 0xfffffffc00f08947 */ /* 0x004fea000383ffff */
[----:B------:R-:W-:Y:S05]  /*8410*/  BRA `(.L_x_192) ;  /* 0xffffffb400407947 */ /* 0x000fea000383ffff */
.L_x_71:
[----:B------:R-:W-:-:S07]  /*8420*/  MOV R0, UR5 ;  /* 0x0000000500007c02 */ /* 0x000fce0008000f00 */
.L_x_193:
[----:B-1----:R1:W2:Y:S02]  /*8430*/  SYNCS.PHASECHK.TRANS64.TRYWAIT P0, [R0+URZ], R3 ;  /* 0x00000003000075a7 */ /* 0x0022a400080011ff */
[----:B--2---:R-:W-:Y:S05]  /*8440*/  @!P0 NANOSLEEP.SYNCS 0x989680 ;  /* 0x009896800000895d */ /* 0x004fea0003900000 */
[----:B------:R-:W2:Y:S02]  /*8450*/  @!P0 SYNCS.PHASECHK.TRANS64 P0, [R0+URZ], R3 ;  /* 0x00000003000085a7 */ /* 0x000ea400080010ff */
[----:B--2---:R-:W-:Y:S05]  /*8460*/  @!P0 BRA `(.L_x_193) ;  /* 0xfffffffc00f08947 */ /* 0x004fea000383ffff */
[----:B------:R-:W-:Y:S05]  /*8470*/  BRA `(.L_x_194) ;  /* 0xffffffb4004c7947 */ /* 0x000fea000383ffff */
.L_x_72:
[----:B------:R-:W-:-:S07]  /*8480*/  MOV R0, UR5 ;  /* 0x0000000500007c02 */ /* 0x000fce0008000f00 */
.L_x_195:
[----:B-1----:R1:W2:Y:S02]  /*8490*/  SYNCS.PHASECHK.TRANS64.TRYWAIT P0, [R0+URZ], R3 ;  /* 0x00000003000075a7 */ /* 0x0022a400080011ff */
[----:B--2---:R-:W-:Y:S05]  /*84a0*/  @!P0 NANOSLEEP.SYNCS 0x989680 ;  /* 0x009896800000895d */ /* 0x004fea0003900000 */
[----:B------:R-:W2:Y:S02]  /*84b0*/  @!P0 SYNCS.PHASECHK.TRANS64 P0, [R0+URZ], R3 ;  /* 0x00000003000085a7 */ /* 0x000ea400080010ff */
[----:B--2---:R-:W-:Y:S05]  /*84c0*/  @!P0 BRA `(.L_x_195) ;  /* 0xfffffffc00f08947 */ /* 0x004fea000383ffff */
[----:B------:R-:W-:Y:S05]  /*84d0*/  BRA `(.L_x_196) ;  /* 0xffffffb400587947 */ /* 0x000fea000383ffff */
.L_x_73:
[----:B------:R-:W-:-:S07]  /*84e0*/  MOV R0, UR5 ;  /* 0x0000000500007c02 */ /* 0x000fce0008000f00 */
.L_x_197:
[----:B-1----:R1:W2:Y:S02]  /*84f0*/  SYNCS.PHASECHK.TRANS64.TRYWAIT P0, [R0+URZ], R3 ;  /* 0x00000003000075a7 */ /* 0x0022a400080011ff */
[----:B--2---:R-:W-:Y:S05]  /*8500*/  @!P0 NANOSLEEP.SYNCS 0x989680 ;  /* 0x009896800000895d */ /* 0x004fea0003900000 */
[----:B------:R-:W2:Y:S02]  /*8510*/  @!P0 SYNCS.PHASECHK.TRANS64 P0, [R0+URZ], R3 ;  /* 0x00000003000085a7 */ /* 0x000ea400080010ff */
[----:B--2---:R-:W-:Y:S05]  /*8520*/  @!P0 BRA `(.L_x_197) ;  /* 0xfffffffc00f08947 */ /* 0x004fea000383ffff */
[----:B------:R-:W-:Y:S05]  /*8530*/  BRA `(.L_x_198) ;  /* 0xffffffb400647947 */ /* 0x000fea000383ffff */
.L_x_74:
[----:B------:R-:W-:-:S07]  /*8540*/  MOV R0, UR5 ;  /* 0x0000000500007c02 */ /* 0x000fce0008000f00 */
.L_x_199:
[----:B-1----:R1:W2:Y:S02]  /*8550*/  SYNCS.PHASECHK.TRANS64.TRYWAIT P0, [R0+URZ], R3 ;  /* 0x00000003000075a7 */ /* 0x0022a400080011ff */
[----:B--2---:R-:W-:Y:S05]  /*8560*/  @!P0 NANOSLEEP.SYNCS 0x989680 ;  /* 0x009896800000895d */ /* 0x004fea0003900000 */
[----:B------:R-:W2:Y:S02]  /*8570*/  @!P0 SYNCS.PHASECHK.TRANS64 P0, [R0+URZ], R3 ;  /* 0x00000003000085a7 */ /* 0x000ea400080010ff */
[----:B--2---:R-:W-:Y:S05]  /*8580*/  @!P0 BRA `(.L_x_199) ;  /* 0xfffffffc00f08947 */ /* 0x004fea000383ffff */
[----:B------:R-:W-:Y:S05]  /*8590*/  BRA `(.L_x_200) ;  /* 0xffffffb400707947 */ /* 0x000fea000383ffff */
.L_x_75:
[----:B------:R-:W-:-:S07]  /*85a0*/  MOV R0, UR5 ;  /* 0x0000000500007c02 */ /* 0x000fce0008000f00 */
.L_x_201:
[----:B-1----:R1:W2:Y:S02]  /*85b0*/  SYNCS.PHASECHK.TRANS64.TRYWAIT P0, [R0+URZ], R3 ;  /* 0x00000003000075a7 */ /* 0x0022a400080011ff */
[----:B--2---:R-:W-:Y:S05]  /*85c0*/  @!P0 NANOSLEEP.SYNCS 0x989680 ;  /* 0x009896800000895d */ /* 0x004fea0003900000 */
[----:B------:R-:W2:Y:S02]  /*85d0*/  @!P0 SYNCS.PHASECHK.TRANS64 P0, [R0+URZ], R3 ;  /* 0x00000003000085a7 */ /* 0x000ea400080010ff */
[----:B--2---:R-:W-:Y:S05]  /*85e0*/  @!P0 BRA `(.L_x_201) ;  /* 0xfffffffc00f08947 */ /* 0x004fea000383ffff */
[----:B------:R-:W-:Y:S05]  /*85f0*/  BRA `(.L_x_202) ;  /* 0xffffffb4007c7947 */ /* 0x000fea000383ffff */
.L_x_76:
[----:B------:R-:W-:-:S07]  /*8600*/  MOV R0, UR5 ;  /* 0x0000000500007c02 */ /* 0x000fce0008000f00 */
.L_x_203:
[----:B-1----:R1:W2:Y:S02]  /*8610*/  SYNCS.PHASECHK.TRANS64.TRYWAIT P0, [R0+URZ], R3 ;  /* 0x00000003000075a7 */ /* 0x0022a400080011ff */
[----:B--2---:R-:W-:Y:S05]  /*8620*/  @!P0 NANOSLEEP.SYNCS 0x989680 ;  /* 0x009896800000895d */ /* 0x004fea0003900000 */
[----:B------:R-:W2:Y:S02]  /*8630*/  @!P0 SYNCS.PHASECHK.TRANS64 P0, [R0+URZ], R3 ;  /* 0x00000003000085a7 */ /* 0x000ea400080010ff */
[----:B--2---:R-:W-:Y:S05]  /*8640*/  @!P0 BRA `(.L_x_203) ;  /* 0xfffffffc00f08947 */ /* 0x004fea000383ffff */
[----:B------:R-:W-:Y:S05]  /*8650*/  BRA `(.L_x_204) ;  /* 0xffffffb400887947 */ /* 0x000fea000383ffff */
.L_x_77:
[----:B------:R-:W-:-:S07]  /*8660*/  MOV R0, UR5 ;  /* 0x0000000500007c02 */ /* 0x000fce0008000f00 */
.L_x_205:
[----:B-1----:R1:W2:Y:S02]  /*8670*/  SYNCS.PHASECHK.TRANS64.TRYWAIT P0, [R0+URZ], R3 ;  /* 0x00000003000075a7 */ /* 0x0022a400080011ff */
[----:B--2---:R-:W-:Y:S05]  /*8680*/  @!P0 NANOSLEEP.SYNCS 0x989680 ;  /* 0x009896800000895d */ /* 0x004fea0003900000 */
[----:B------:R-:W2:Y:S02]  /*8690*/  @!P0 SYNCS.PHASECHK.TRANS64 P0, [R0+URZ], R3 ;  /* 0x00000003000085a7 */ /* 0x000ea400080010ff */
[----:B--2---:R-:W-:Y:S05]  /*86a0*/  @!P0 BRA `(.L_x_205) ;  /* 0xfffffffc00f08947 */ /* 0x004fea000383ffff */
[----:B------:R-:W-:Y:S05]  /*86b0*/  BRA `(.L_x_206) ;  /* 0xffffffb400947947 */ /* 0x000fea000383ffff */
.L_x_78:
[----:B------:R-:W-:-:S07]  /*86c0*/  MOV R0, UR5 ;  /* 0x0000000500007c02 */ /* 0x000fce0008000f00 */
.L_x_207:
[----:B-1----:R1:W2:Y:S02]  /*86d0*/  SYNCS.PHASECHK.TRANS64.TRYWAIT P0, [R0+URZ], R3 ;  /* 0x00000003000075a7 */ /* 0x0022a400080011ff */
[----:B--2---:R-:W-:Y:S05]  /*86e0*/  @!P0 NANOSLEEP.SYNCS 0x989680 ;  /* 0x009896800000895d */ /* 0x004fea0003900000 */
[----:B------:R-:W2:Y:S02]  /*86f0*/  @!P0 SYNCS.PHASECHK.TRANS64 P0, [R0+URZ], R3 ;  /* 0x00000003000085a7 */ /* 0x000ea400080010ff */
[----:B--2---:R-:W-:Y:S05]  /*8700*/  @!P0 BRA `(.L_x_207) ;  /* 0xfffffffc00f08947 */ /* 0x004fea000383ffff */
[----:B------:R-:W-:Y:S05]  /*8710*/  BRA `(.L_x_208) ;  /* 0xffffffb400a07947 */ /* 0x000fea000383ffff */
.L_x_81:
[----:B--2---:R2:W3:Y:S02]  /*8720*/  SYNCS.PHASECHK.TRANS64.TRYWAIT P0, [R2+URZ+0x2c0], R4 ;  /* 0x0002c004020075a7 */ /* 0x0044e400080011ff */
[----:B---3--:R-:W-:Y:S05]  /*8730*/  @!P0 NANOSLEEP.SYNCS 0x989680 ;  /* 0x009896800000895d */ /* 0x008fea0003900000 */
[----:B------:R-:W3:Y:S02]  /*8740*/  @!P0 SYNCS.PHASECHK.TRANS64 P0, [R2+URZ+0x2c0], R4 ;  /* 0x0002c004020085a7 */ /* 0x000ee400080010ff */
[----:B---3--:R-:W-:Y:S05]  /*8750*/  @!P0 BRA `(.L_x_81) ;  /* 0xfffffffc00f08947 */ /* 0x008fea000383ffff */
[----:B------:R-:W-:Y:S05]  /*8760*/  BRA `(.L_x_209) ;  /* 0xffffffb400fc7947 */ /* 0x000fea000383ffff */
.L_x_82:
[----:B------:R-:W-:-:S07]  /*8770*/  MOV R2, UR4 ;  /* 0x0000000400027c02 */ /* 0x000fce0008000f00 */
.L_x_210:
[----:B--2---:R2:W3:Y:S02]  /*8780*/  SYNCS.PHASECHK.TRANS64.TRYWAIT P0, [R2+URZ+0x270], R5 ;  /* 0x00027005020075a7 */ /* 0x0044e400080011ff */
[----:B---3--:R-:W-:Y:S05]  /*8790*/  @!P0 NANOSLEEP.SYNCS 0x989680 ;  /* 0x009896800000895d */ /* 0x008fea0003900000 */
[----:B------:R-:W3:Y:S02]  /*87a0*/  @!P0 SYNCS.PHASECHK.TRANS64 P0, [R2+URZ+0x270], R5 ;  /* 0x00027005020085a7 */ /* 0x000ee400080010ff */
[----:B---3--:R-:W-:Y:S05]  /*87b0*/  @!P0 BRA `(.L_x_210) ;  /* 0xfffffffc00f08947 */ /* 0x008fea000383ffff */
[----:B------:R-:W-:Y:S05]  /*87c0*/  BRA `(.L_x_211) ;  /* 0xffffffb8000c7947 */ /* 0x000fea000383ffff */
.L_x_83:
[----:B--2---:R2:W3:Y:S02]  /*87d0*/  SYNCS.PHASECHK.TRANS64.TRYWAIT P1, [R2+URZ+0x260], R4 ;  /* 0x00026004020075a7 */ /* 0x0044e400080211ff */
[----:B---3--:R-:W-:Y:S05]  /*87e0*/  @!P1 NANOSLEEP.SYNCS 0x989680 ;  /* 0x009896800000995d */ /* 0x008fea0003900000 */
[----:B------:R-:W3:Y:S02]  /*87f0*/  @!P1 SYNCS.PHASECHK.TRANS64 P1, [R2+URZ+0x260], R4 ;  /* 0x00026004020095a7 */ /* 0x000ee400080210ff */
[----:B---3--:R-:W-:Y:S05]  /*8800*/  @!P1 BRA `(.L_x_83) ;  /* 0xfffffffc00f09947 */ /* 0x008fea000383ffff */
[----:B------:R-:W-:Y:S05]  /*8810*/  BRA `(.L_x_212) ;  /* 0xffffffb8003c7947 */ /* 0x000fea000383ffff */
.L_x_86:
[----:B------:R-:W-:-:S07]  /*8820*/  MOV R0, UR4 ;  /* 0x0000000400007c02 */ /* 0x000fce0008000f00 */
.L_x_213:
[----:B--2---:R2:W3:Y:S02]  /*8830*/  SYNCS.PHASECHK.TRANS64.TRYWAIT P0, [R0+URZ+0x270], R2 ;  /* 0x00027002000075a7 */ /* 0x0044e400080011ff */
[----:B---3--:R-:W-:Y:S05]  /*8840*/  @!P0 NANOSLEEP.SYNCS 0x989680 ;  /* 0x009896800000895d */ /* 0x008fea0003900000 */
[----:B------:R-:W3:Y:S02]  /*8850*/  @!P0 SYNCS.PHASECHK.TRANS64 P0, [R0+URZ+0x270], R2 ;  /* 0x00027002000085a7 */ /* 0x000ee400080010ff */
[----:B---3--:R-:W-:Y:S05]  /*8860*/  @!P0 BRA `(.L_x_213) ;  /* 0xfffffffc00f08947 */ /* 0x008fea000383ffff */
[----:B------:R-:W-:Y:S05]  /*8870*/  BRA `(.L_x_85) ;  /* 0xffffffb800907947 */ /* 0x000fea000383ffff */
.L_x_93:
[----:B-1----:R1:W2:Y:S02]  /*8880*/  SYNCS.PHASECHK.TRANS64.TRYWAIT P1, [R0+URZ+0x260], R2 ;  /* 0x00026002000075a7 */ /* 0x0022a400080211ff */
[----:B--2---:R-:W-:Y:S05]  /*8890*/  @!P1 NANOSLEEP.SYNCS 0x989680 ;  /* 0x009896800000995d */ /* 0x004fea0003900000 */
[----:B------:R-:W2:Y:S02]  /*88a0*/  @!P1 SYNCS.PHASECHK.TRANS64 P1, [R0+URZ+0x260], R2 ;  /* 0x00026002000095a7 */ /* 0x000ea400080210ff */
[----:B--2---:R-:W-:Y:S05]  /*88b0*/  @!P1 BRA `(.L_x_93) ;  /* 0xfffffffc00f09947 */ /* 0x004fea000383ffff */
[----:B------:R-:W-:Y:S05]  /*88c0*/  BRA `(.L_x_214) ;  /* 0xffffffbc00f47947 */ /* 0x000fea000383ffff */
.L_x_94:
[----:B------:R-:W-:-:S07]  /*88d0*/  MOV R2, UR23 ;  /* 0x0000001700027c02 */ /* 0x000fce0008000f00 */
.L_x_215:
[----:B-1----:R1:W2:Y:S02]  /*88e0*/  SYNCS.PHASECHK.TRANS64.TRYWAIT P0, [R2+URZ+0x2a0], R0 ;  /* 0x0002a000020075a7 */ /* 0x0022a400080011ff */
[----:B--2---:R-:W-:Y:S05]  /*88f0*/  @!P0 NANOSLEEP.SYNCS 0x989680 ;  /* 0x009896800000895d */ /* 0x004fea0003900000 */
[----:B------:R-:W2:Y:S02]  /*8900*/  @!P0 SYNCS.PHASECHK.TRANS64 P0, [R2+URZ+0x2a0], R0 ;  /* 0x0002a000020085a7 */ /* 0x000ea400080010ff */
[----:B--2---:R-:W-:Y:S05]  /*8910*/  @!P0 BRA `(.L_x_215) ;  /* 0xfffffffc00f08947 */ /* 0x004fea000383ffff */
[----:B------:R-:W-:Y:S05]  /*8920*/  BRA `(.L_x_216) ;  /* 0xffffffc000447947 */ /* 0x000fea000383ffff */
.L_x_97:
[----:B------:R-:W-:Y:S07]  /*8930*/  MOV R0, UR5 ;  /* 0x0000000500007c02 */ /* 0x000fee0008000f00 */
.L_x_217:
[----:B-1----:R1:W2:Y:S02]  /*8940*/  SYNCS.PHASECHK.TRANS64.TRYWAIT P0, [R0+URZ], R2 ;  /* 0x00000002000075a7 */ /* 0x0022a400080011ff */
[----:B--2---:R-:W-:Y:S05]  /*8950*/  @!P0 NANOSLEEP.SYNCS 0x989680 ;  /* 0x009896800000895d */ /* 0x004fea0003900000 */
[----:B------:R-:W2:Y:S02]  /*8960*/  @!P0 SYNCS.PHASECHK.TRANS64 P0, [R0+URZ], R2 ;  /* 0x00000002000085a7 */ /* 0x000ea400080010ff */
[----:B--2---:R-:W-:Y:S05]  /*8970*/  @!P0 BRA `(.L_x_217) ;  /* 0xfffffffc00f08947 */ /* 0x004fea000383ffff */
[----:B------:R-:W-:Y:S05]  /*8980*/  BRA `(.L_x_96) ;  /* 0xffffffc000607947 */ /* 0x000fea000383ffff */
.L_x_100:
[----:B------:R-:W-:-:S07]  /*8990*/  MOV R0, UR4 ;  /* 0x0000000400007c02 */ /* 0x000fce0008000f00 */
.L_x_218:
[----:B--2---:R2:W4:Y:S02]  /*89a0*/  SYNCS.PHASECHK.TRANS64.TRYWAIT P0, [R0+URZ], R2 ;  /* 0x00000002000075a7 */ /* 0x00452400080011ff */
[----:B----4-:R-:W-:Y:S05]  /*89b0*/  @!P0 NANOSLEEP.SYNCS 0x989680 ;  /* 0x009896800000895d */ /* 0x010fea0003900000 */
[----:B------:R-:W4:Y:S02]  /*89c0*/  @!P0 SYNCS.PHASECHK.TRANS64 P0, [R0+URZ], R2 ;  /* 0x00000002000085a7 */ /* 0x000f2400080010ff */
[----:B----4-:R-:W-:Y:S05]  /*89d0*/  @!P0 BRA `(.L_x_218) ;  /* 0xfffffffc00f08947 */ /* 0x010fea000383ffff */
[----:B------:R-:W-:Y:S05]  /*89e0*/  BRA `(.L_x_219) ;  /* 0xffffffc400147947 */ /* 0x000fea000383ffff */
.L_x_101:
[----:B------:R-:W-:-:S07]  /*89f0*/  MOV R0, UR5 ;  /* 0x0000000500007c02 */ /* 0x000fce0008000f00 */
.L_x_220:
[----:B-1----:R1:W2:Y:S02]  /*8a00*/  SYNCS.PHASECHK.TRANS64.TRYWAIT P0, [R0+URZ], R3 ;  /* 0x00000003000075a7 */ /* 0x0022a400080011ff */
[----:B--2---:R-:W-:Y:S05]  /*8a10*/  @!P0 NANOSLEEP.SYNCS 0x989680 ;  /* 0x009896800000895d */ /* 0x004fea0003900000 */
[----:B------:R-:W2:Y:S02]  /*8a20*/  @!P0 SYNCS.PHASECHK.TRANS64 P0, [R0+URZ], R3 ;  /* 0x00000003000085a7 */ /* 0x000ea400080010ff */
[----:B--2---:R-:W-:Y:S05]  /*8a30*/  @!P0 BRA `(.L_x_220) ;  /* 0xfffffffc00f08947 */ /* 0x004fea000383ffff */
[----:B------:R-:W-:Y:S05]  /*8a40*/  BRA `(.L_x_221) ;  /* 0xffffffc400207947 */ /* 0x000fea000383ffff */
.L_x_102:
[----:B------:R-:W-:-:S07]  /*8a50*/  MOV R0, UR5 ;  /* 0x0000000500007c02 */ /* 0x000fce0008000f00 */
.L_x_222:
[----:B-1----:R1:W2:Y:S02]  /*8a60*/  SYNCS.PHASECHK.TRANS64.TRYWAIT P0, [R0+URZ], R3 ;  /* 0x00000003000075a7 */ /* 0x0022a400080011ff */
[----:B--2---:R-:W-:Y:S05]  /*8a70*/  @!P0 NANOSLEEP.SYNCS 0x989680 ;  /* 0x009896800000895d */ /* 0x004fea0003900000 */
[----:B------:R-:W2:Y:S02]  /*8a80*/  @!P0 SYNCS.PHASECHK.TRANS64 P0, [R0+URZ], R3 ;  /* 0x00000003000085a7 */ /* 0x000ea400080010ff */
[----:B--2---:R-:W-:Y:S05]  /*8a90*/  @!P0 BRA `(.L_x_222) ;  /* 0xfffffffc00f08947 */ /* 0x004fea000383ffff */
[----:B------:R-:W-:Y:S05]  /*8aa0*/  BRA `(.L_x_223) ;  /* 0xffffffc4002c7947 */ /* 0x000fea000383ffff */
.L_x_103:
[----:B-1----:R-:W-:-:S07]  /*8ab0*/  MOV R0, UR4 ;  /* 0x0000000400007c02 */ /* 0x002fce0008000f00 */
.L_x_224:
[----:B-1----:R1:W2:Y:S02]  /*8ac0*/  SYNCS.PHASECHK.TRANS64.TRYWAIT P0, [R0+URZ], R2 ;  /* 0x00000002000075a7 */ /* 0x0022a400080011ff */
[----:B--2---:R-:W-:Y:S05]  /*8ad0*/  @!P0 NANOSLEEP.SYNCS 0x989680 ;  /* 0x009896800000895d */ /* 0x004fea0003900000 */
[----:B------:R-:W2:Y:S02]  /*8ae0*/  @!P0 SYNCS.PHASECHK.TRANS64 P0, [R0+URZ], R2 ;  /* 0x00000002000085a7 */ /* 0x000ea400080010ff */
[----:B--2---:R-:W-:Y:S05]  /*8af0*/  @!P0 BRA `(.L_x_224) ;  /* 0xfffffffc00f08947 */ /* 0x004fea000383ffff */
[----:B------:R-:W-:Y:S05]  /*8b00*/  BRA `(.L_x_225) ;  /* 0xffffffc400387947 */ /* 0x000fea000383ffff */
.L_x_108:
[----:B--2---:R2:W3:Y:S02]  /*8b10*/  SYNCS.PHASECHK.TRANS64.TRYWAIT P0, [R3+URZ+0x260], R0 ;  /* 0x00026000030075a7 */ /* 0x0044e400080011ff */
[----:B---3--:R-:W-:Y:S05]  /*8b20*/  @!P0 NANOSLEEP.SYNCS 0x989680 ;  /* 0x009896800000895d */ /* 0x008fea0003900000 */
[----:B------:R-:W3:Y:S02]  /*8b30*/  @!P0 SYNCS.PHASECHK.TRANS64 P0, [R3+URZ+0x260], R0 ;  /* 0x00026000030085a7 */ /* 0x000ee400080010ff */
[----:B---3--:R-:W-:Y:S05]  /*8b40*/  @!P0 BRA `(.L_x_108) ;  /* 0xfffffffc00f08947 */ /* 0x008fea000383ffff */
[----:B------:R-:W-:Y:S05]  /*8b50*/  BRA `(.L_x_226) ;  /* 0xffffffc800607947 */ /* 0x000fea000383ffff */
.L_x_111:
[----:B--2---:R-:W-:Y:S07]  /*8b60*/  MOV R0, UR17 ;  /* 0x0000001100007c02 */ /* 0x004fee0008000f00 */
.L_x_227:
[----:B--2---:R2:W3:Y:S02]  /*8b70*/  SYNCS.PHASECHK.TRANS64.TRYWAIT P1, [R0+URZ+0x258], R3 ;  /* 0x00025803000075a7 */ /* 0x0044e400080211ff */
[----:B---3--:R-:W-:Y:S05]  /*8b80*/  @!P1 NANOSLEEP.SYNCS 0x989680 ;  /* 0x009896800000995d */ /* 0x008fea0003900000 */
[----:B------:R-:W3:Y:S02]  /*8b90*/  @!P1 SYNCS.PHASECHK.TRANS64 P1, [R0+URZ+0x258], R3 ;  /* 0x00025803000095a7 */ /* 0x000ee400080210ff */
[----:B---3--:R-:W-:Y:S05]  /*8ba0*/  @!P1 BRA `(.L_x_227) ;  /* 0xfffffffc00f09947 */ /* 0x008fea000383ffff */
[----:B------:R-:W-:Y:S05]  /*8bb0*/  BRA `(.L_x_110) ;  /* 0xffffffcc00d47947 */ /* 0x000fea000383ffff */
.L_x_114:
[----:B--2---:R-:W-:Y:S07]  /*8bc0*/  MOV R0, UR17 ;  /* 0x0000001100007c02 */ /* 0x004fee0008000f00 */
.L_x_228:
[----:B--2---:R2:W3:Y:S02]  /*8bd0*/  SYNCS.PHASECHK.TRANS64.TRYWAIT P0, [R0+URZ+0x248], R2 ;  /* 0x00024802000075a7 */ /* 0x0044e400080011ff */
[----:B---3--:R-:W-:Y:S05]  /*8be0*/  @!P0 NANOSLEEP.SYNCS 0x989680 ;  /* 0x009896800000895d */ /* 0x008fea0003900000 */
[----:B------:R-:W3:Y:S02]  /*8bf0*/  @!P0 SYNCS.PHASECHK.TRANS64 P0, [R0+URZ+0x248], R2 ;  /* 0x00024802000085a7 */ /* 0x000ee400080010ff */
[----:B---3--:R-:W-:Y:S05]  /*8c00*/  @!P0 BRA `(.L_x_228) ;  /* 0xfffffffc00f08947 */ /* 0x008fea000383ffff */
[----:B------:R-:W-:Y:S05]  /*8c10*/  BRA `(.L_x_229) ;  /* 0xffffffd000287947 */ /* 0x000fea000383ffff */
.L_x_117:
[----:B--2---:R2:W3:Y:S02]  /*8c20*/  SYNCS.PHASECHK.TRANS64.TRYWAIT P0, [R8+URZ+0x260], R0 ;  /* 0x00026000080075a7 */ /* 0x0044e400080011ff */
[----:B---3--:R-:W-:Y:S05]  /*8c30*/  @!P0 NANOSLEEP.SYNCS 0x989680 ;  /* 0x009896800000895d */ /* 0x008fea0003900000 */
[----:B------:R-:W3:Y:S02]  /*8c40*/  @!P0 SYNCS.PHASECHK.TRANS64 P0, [R8+URZ+0x260], R0 ;  /* 0x00026000080085a7 */ /* 0x000ee400080010ff */
[----:B---3--:R-:W-:Y:S05]  /*8c50*/  @!P0 BRA `(.L_x_117) ;  /* 0xfffffffc00f08947 */ /* 0x008fea000383ffff */
[----:B------:R-:W-:Y:S05]  /*8c60*/  BRA `(.L_x_230) ;  /* 0xffffffd400607947 */ /* 0x000fea000383ffff */
.L_x_128:
[----:B-1----:R-:W-:Y:S04]  /*8c70*/  MOV R0, UR44 ;  /* 0x0000002c00007c02 */ /* 0x002fe80008000f00 */
[----:B------:R1:W2:Y:S03]  /*8c80*/  SYNCS.PHASECHK.TRANS64.TRYWAIT P1, [R0+URZ+0x240], R4 ;  /* 0x00024004000075a7 */ /* 0x0002a600080211ff */
[----:B--2---:R-:W-:Y:S05]  /*8c90*/  @!P1 NANOSLEEP.SYNCS 0x989680 ;  /* 0x009896800000995d */ /* 0x004fea0003900000 */
[----:B------:R-:W2:Y:S02]  /*8ca0*/  @!P1 SYNCS.PHASECHK.TRANS64 P1, [R0+URZ+0x240], R4 ;  /* 0x00024004000095a7 */ /* 0x000ea400080210ff */
[----:B--2---:R-:W-:Y:S05]  /*8cb0*/  @!P1 BRA `(.L_x_128) ;  /* 0xfffffffc00ec9947 */ /* 0x004fea000383ffff */
[----:B------:R-:W-:Y:S05]  /*8cc0*/  BRA `(.L_x_127) ;  /* 0xffffffe000a07947 */ /* 0x000fea000383ffff */
.L_x_130:
[----:B------:R1:W1:Y:S02]  /*8cd0*/  SYNCS.PHASECHK.TRANS64.TRYWAIT P1, [R17+URZ+0x280], R3 ;  /* 0x00028003110075a7 */ /* 0x00026400080211ff */
[----:B-1----:R-:W-:Y:S05]  /*8ce0*/  @!P1 NANOSLEEP.SYNCS 0x989680 ;  /* 0x009896800000995d */ /* 0x002fea0003900000 */
[----:B------:R-:W1:Y:S02]  /*8cf0*/  @!P1 SYNCS.PHASECHK.TRANS64 P1, [R17+URZ+0x280], R3 ;  /* 0x00028003110095a7 */ /* 0x000e6400080210ff */
[----:B-1----:R-:W-:Y:S05]  /*8d00*/  @!P1 BRA `(.L_x_130) ;  /* 0xfffffffc00f09947 */ /* 0x002fea000383ffff */
[----:B------:R-:W-:Y:S05]  /*8d10*/  BRA `(.L_x_129) ;  /* 0xffffffe000d87947 */ /* 0x000fea000383ffff */
        .weak           $__internal_0_$__cuda_sm10x_tcgen05_guardrail_trap_col_being_dealloced_not_returned_by_alloc
        .type           $__internal_0_$__cuda_sm10x_tcgen05_guardrail_trap_col_being_dealloced_not_returned_by_alloc,@function
        .size           $__internal_0_$__cuda_sm10x_tcgen05_guardrail_trap_col_being_dealloced_not_returned_by_alloc,($__internal_1_$__cuda_sm10x_tcgen05_guardrail_trap_phase_invalid_during_alloc - $__internal_0_$__cuda_sm10x_tcgen05_guardrail_trap_col_being_dealloced_not_returned_by_alloc)
$__internal_0_$__cuda_sm10x_tcgen05_guardrail_trap_col_being_dealloced_not_returned_by_alloc:
[----:B------:R-:W-:Y:S05]  /*8d20*/  BPT.TRAP 0x1 ;  /* 0x000000040000795c */ /* 0x000fea0000300000 */
[----:B------:R-:W-:-:S04]  /*8d30*/  HFMA2 R3, -RZ, RZ, 0, 0 ;  /* 0x00000000ff037431 */ /* 0x000fc800000001ff */
[----:B------:R-:W-:Y:S05]  /*8d40*/  RET.REL.NODEC R2 `(_ZN7cutlass13device_kernelINS_4gemm6kernel13GemmUniversalIN4cute5tupleIJiiiiEEENS1_10collective13CollectiveMmaINS1_35MainloopSm100TmaUmmaWarpSpecializedILi36ELi2ELi4ENS5_IJNS4_1CILi2EEENSA_ILi1EEESC_EEEEENS5_IJNSA_ILi64EEENSA_ILi32EEESF_EEENS_12float_e4m3_tENS5_IJlSC_lEEESI_SJ_NS4_8TiledMMAINS4_8MMA_AtomIJNS4_10MMA_TraitsINS4_19SM100_MMA_F8F6F4_SSEJSI_SI_fSF_SG_NS4_17integral_constantINS4_4UMMA5MajorELSQ_0EEESR_NSO_INSP_7ScaleInELSS_0EEEST_EEEEEENS4_6LayoutINS5_IJSC_SC_SC_EEENS5_IJNSA_ILi0EEESY_SY_EEEEENS5_IJNS4_10UnderscoreES11_S11_EEEEENS4_13SM90_TMA_LOADENS4_14ComposedLayoutINS4_7SwizzleILi2ELi4ELi3EEENS4_18smem_ptr_flag_bitsILi8EEENSW_INS5_IJNSA_ILi8EEESF_EEENS5_IJSF_SC_EEEEEEEvNS4_8identityENS4_23SM90_TMA_LOAD_MULTICASTES1E_vS1F_EENS_8epilogue10collective18CollectiveEpilogueINS1I_23Sm100TmaWarpSpecializedILi1ELi1ELi16ELb0ELb0EEEJSH_NS5_IJNSW_ISF_SC_EENSW_ISG_SC_EEEEESI_SJ_SI_SJ_NS1I_6fusion15FusionCallbacksIS1M_NS1Q_17LinearCombinationISI_fSI_fLNS_15FloatRoundStyleE2EEESH_S1P_JEEENS4_5SM1004TMEM4LOAD26SM100_TMEM_LOAD_16dp32b16xES14_NS15_INS16_ILi1ELi4ELi3EEES19_NSW_INS5_IJS1A_SG_EEENS5_IJSG_SC_EEEEEEENS4_39AutoVectorizingCopyWithAssumedAlignmentILi128EEENS4_14SM90_TMA_STOREES24_S26_S26_EEEvvEEEEvNT_6ParamsE) ;  /* 0xffffff7002ac7950 */ /* 0x000fea0003c3ffff */
        .weak           $__internal_1_$__cuda_sm10x_tcgen05_guardrail_trap_phase_invalid_during_alloc
        .type           $__internal_1_$__cuda_sm10x_tcgen05_guardrail_trap_phase_invalid_during_alloc,@function
        .size           $__internal_1_$__cuda_sm10x_tcgen05_guardrail_trap_phase_invalid_during_alloc,($__internal_2_$__cuda_sm10x_tcgen05_guardrail_trap_unallocated_columns_being_dealloced - $__internal_1_$__cuda_sm10x_tcgen05_guardrail_trap_phase_invalid_during_alloc)
$__internal_1_$__cuda_sm10x_tcgen05_guardrail_trap_phase_invalid_during_alloc:
[----:B------:R-:W-:Y:S05]  /*8d50*/  BPT.TRAP 0x1 ;  /* 0x000000040000795c */ /* 0x000fea0000300000 */
[----:B------:R-:W-:-:S04]  /*8d60*/  MOV R5, 0x0 ;  /* 0x0000000000057802 */ /* 0x000fc80000000f00 */
[----:B------:R-:W-:Y:S05]  /*8d70*/  RET.REL.NODEC R4 `(_ZN7cutlass13device_kernelINS_4gemm6kernel13GemmUniversalIN4cute5tupleIJiiiiEEENS1_10collective13CollectiveMmaINS1_35MainloopSm100TmaUmmaWarpSpecializedILi36ELi2ELi4ENS5_IJNS4_1CILi2EEENSA_ILi1EEESC_EEEEENS5_IJNSA_ILi64EEENSA_ILi32EEESF_EEENS_12float_e4m3_tENS5_IJlSC_lEEESI_SJ_NS4_8TiledMMAINS4_8MMA_AtomIJNS4_10MMA_TraitsINS4_19SM100_MMA_F8F6F4_SSEJSI_SI_fSF_SG_NS4_17integral_constantINS4_4UMMA5MajorELSQ_0EEESR_NSO_INSP_7ScaleInELSS_0EEEST_EEEEEENS4_6LayoutINS5_IJSC_SC_SC_EEENS5_IJNSA_ILi0EEESY_SY_EEEEENS5_IJNS4_10UnderscoreES11_S11_EEEEENS4_13SM90_TMA_LOADENS4_14ComposedLayoutINS4_7SwizzleILi2ELi4ELi3EEENS4_18smem_ptr_flag_bitsILi8EEENSW_INS5_IJNSA_ILi8EEESF_EEENS5_IJSF_SC_EEEEEEEvNS4_8identityENS4_23SM90_TMA_LOAD_MULTICASTES1E_vS1F_EENS_8epilogue10collective18CollectiveEpilogueINS1I_23Sm100TmaWarpSpecializedILi1ELi1ELi16ELb0ELb0EEEJSH_NS5_IJNSW_ISF_SC_EENSW_ISG_SC_EEEEESI_SJ_SI_SJ_NS1I_6fusion15FusionCallbacksIS1M_NS1Q_17LinearCombinationISI_fSI_fLNS_15FloatRoundStyleE2EEESH_S1P_JEEENS4_5SM1004TMEM4LOAD26SM100_TMEM_LOAD_16dp32b16xES14_NS15_INS16_ILi1ELi4ELi3EEES19_NSW_INS5_IJS1A_SG_EEENS5_IJSG_SC_EEEEEEENS4_39AutoVectorizingCopyWithAssumedAlignmentILi128EEENS4_14SM90_TMA_STOREES24_S26_S26_EEEvvEEEEvNT_6ParamsE) ;  /* 0xffffff7004a07950 */ /* 0x000fea0003c3ffff */
        .weak           $__internal_2_$__cuda_sm10x_tcgen05_guardrail_trap_unallocated_columns_being_dealloced
        .type           $__internal_2_$__cuda_sm10x_tcgen05_guardrail_trap_unallocated_columns_being_dealloced,@function
        .size           $__internal_2_$__cuda_sm10x_tcgen05_guardrail_trap_unallocated_columns_being_dealloced,(.L_x_232 - $__internal_2_$__cuda_sm10x_tcgen05_guardrail_trap_unallocated_columns_being_dealloced)
$__internal_2_$__cuda_sm10x_tcgen05_guardrail_trap_unallocated_columns_being_dealloced:
[----:B------:R-:W-:Y:S05]  /*8d80*/  BPT.TRAP 0x1 ;  /* 0x000000040000795c */ /* 0x000fea0000300000 */
[----:B------:R-:W-:-:S04]  /*8d90*/  HFMA2 R3, -RZ, RZ, 0, 0 ;  /* 0x00000000ff037431 */ /* 0x000fc800000001ff */
[----:B------:R-:W-:Y:S05]  /*8da0*/  RET.REL.NODEC R2 `(_ZN7cutlass13device_kernelINS_4gemm6kernel13GemmUniversalIN4cute5tupleIJiiiiEEENS1_10collective13CollectiveMmaINS1_35MainloopSm100TmaUmmaWarpSpecializedILi36ELi2ELi4ENS5_IJNS4_1CILi2EEENSA_ILi1EEESC_EEEEENS5_IJNSA_ILi64EEENSA_ILi32EEESF_EEENS_12float_e4m3_tENS5_IJlSC_lEEESI_SJ_NS4_8TiledMMAINS4_8MMA_AtomIJNS4_10MMA_TraitsINS4_19SM100_MMA_F8F6F4_SSEJSI_SI_fSF_SG_NS4_17integral_constantINS4_4UMMA5MajorELSQ_0EEESR_NSO_INSP_7ScaleInELSS_0EEEST_EEEEEENS4_6LayoutINS5_IJSC_SC_SC_EEENS5_IJNSA_ILi0EEESY_SY_EEEEENS5_IJNS4_10UnderscoreES11_S11_EEEEENS4_13SM90_TMA_LOADENS4_14ComposedLayoutINS4_7SwizzleILi2ELi4ELi3EEENS4_18smem_ptr_flag_bitsILi8EEENSW_INS5_IJNSA_ILi8EEESF_EEENS5_IJSF_SC_EEEEEEEvNS4_8identityENS4_23SM90_TMA_LOAD_MULTICASTES1E_vS1F_EENS_8epilogue10collective18CollectiveEpilogueINS1I_23Sm100TmaWarpSpecializedILi1ELi1ELi16ELb0ELb0EEEJSH_NS5_IJNSW_ISF_SC_EENSW_ISG_SC_EEEEESI_SJ_SI_SJ_NS1I_6fusion15FusionCallbacksIS1M_NS1Q_17LinearCombinationISI_fSI_fLNS_15FloatRoundStyleE2EEESH_S1P_JEEENS4_5SM1004TMEM4LOAD26SM100_TMEM_LOAD_16dp32b16xES14_NS15_INS16_ILi1ELi4ELi3EEES19_NSW_INS5_IJS1A_SG_EEENS5_IJSG_SC_EEEEEEENS4_39AutoVectorizingCopyWithAssumedAlignmentILi128EEENS4_14SM90_TMA_STOREES24_S26_S26_EEEvvEEEEvNT_6ParamsE) ;  /* 0xffffff7002947950 */ /* 0x000fea0003c3ffff */
.L_x_231:
[----:B------:R-:W-:-:S00]  /*8db0*/  BRA `(.L_x_231) ;  /* 0xfffffffc00fc7947 */ /* 0x000fc0000383ffff */
[----:B------:R-:W-:-:S00]  /*8dc0*/  NOP ;  /* 0x0000000000007918 */ /* 0x000fc00000000000 */
        /* <DEDUP_REMOVED lines=11> */
.L_x_232:


//--------------------- .nv.global.init           --------------------------
	.section	.nv.global.init,"aw",@progbits
.nv.global.init:
	.type		$str$27,@object
	.size		$str$27,($str$28 - $str$27)
$str$27:
        /*0000*/ 	.byte	0x28, 0x61, 0x64, 0x64, 0x72, 0x65, 0x73, 0x73, 0x20, 0x26, 0x20, 0x6d, 0x61, 0x73, 0x6b, 0x29
        /*0010*/ 	.byte	0x20, 0x3d, 0x3d, 0x20, 0x30, 0x00
	.type		$str$28,@object
	.size		$str$28,($str$26 - $str$28)
$str$28:
        /*0016*/ 	.byte	0x2f, 0x74, 0x6d, 0x70, 0x2f, 0x63, 0x75, 0x74, 0x6c, 0x61, 0x73, 0x73, 0x5f, 0x73, 0x77, 0x65
        /*0026*/ 	.byte	0x65, 0x70, 0x5f, 0x73, 0x72, 0x63, 0x2f, 0x69, 0x6e, 0x63, 0x6c, 0x75, 0x64, 0x65, 0x2f, 0x63
        /*0036*/ 	.byte	0x75, 0x74, 0x65, 0x2f, 0x70, 0x6f, 0x69, 0x6e, 0x74, 0x65, 0x72, 0x5f, 0x66, 0x6c, 0x61, 0x67
        /*0046*/ 	.byte	0x67, 0x65, 0x64, 0x2e, 0x68, 0x70, 0x70, 0x00
	.type		$str$26,@object
	.size		$str$26,($str$25 - $str$26)
$str$26:
        /*004e*/ 	.byte	0x2f, 0x74, 0x6d, 0x70, 0x2f, 0x63, 0x75, 0x74, 0x6c, 0x61, 0x73, 0x73, 0x5f, 0x73, 0x77, 0x65
        /*005e*/ 	.byte	0x65, 0x70, 0x5f, 0x73, 0x72, 0x63, 0x2f, 0x69, 0x6e, 0x63, 0x6c, 0x75, 0x64, 0x65, 0x2f, 0x63
        /*006e*/ 	.byte	0x75, 0x74, 0x65, 0x2f, 0x61, 0x74, 0x6f, 0x6d, 0x2f, 0x63, 0x6f, 0x70, 0x79, 0x5f, 0x74, 0x72
        /*007e*/ 	.byte	0x61, 0x69, 0x74, 0x73, 0x5f, 0x73, 0x6d, 0x31, 0x30, 0x30, 0x2e, 0x68, 0x70, 0x70, 0x00
	.type		$str$25,@object
	.size		$str$25,(__unnamed_1 - $str$25)
$str$25:
        /*008d*/ 	.byte	0x28, 0x28, 0x75, 0x69, 0x6e, 0x74, 0x33, 0x32, 0x5f, 0x74, 0x28, 0x74, 0x68, 0x72, 0x65, 0x61
        /*009d*/ 	.byte	0x64, 0x49, 0x64, 0x78, 0x2e, 0x78, 0x29, 0x20, 0x2f, 0x20, 0x33, 0x32, 0x29, 0x20, 0x25, 0x20
        /*00ad*/ 	.byte	0x34, 0x29, 0x20, 0x3d, 0x3d, 0x20, 0x28, 0x28, 0x28, 0x74, 0x6d, 0x65, 0x6d, 0x5f, 0x61, 0x64
        /*00bd*/ 	.byte	0x64, 0x72, 0x20, 0x3e, 0x3e, 0x20, 0x31, 0x36, 0x29, 0x20, 0x2f, 0x20, 0x33, 0x32, 0x29, 0x20
        /*00cd*/ 	.byte	0x25, 0x20, 0x34, 0x29, 0x00
	.type		__unnamed_1,@object
	.size		__unnamed_1,(__unnamed_2 - __unnamed_1)
__unnamed_1:
        /*00d2*/ 	.byte	0x61, 0x75, 0x74, 0x6f, 0x20, 0x63, 0x75, 0x74, 0x65, 0x3a, 0x3a, 0x61, 0x73, 0x5f, 0x70, 0x6f
        /* <DEDUP_REMOVED lines=24> */
        /*0262*/ 	.byte	0x3c, 0x32, 0x30, 0x34, 0x38, 0x3e, 0x3e, 0x3e, 0x3e, 0x5d, 0x00
	.type		__unnamed_2,@object
	.size		__unnamed_2,(.L_2 - __unnamed_2)
__unnamed_2:
        /* <DEDUP_REMOVED lines=37> */
        /*04bd*/ 	.byte	0x3a, 0x43, 0x3c, 0x30, 0x3e, 0x3e, 0x3e, 0x3e, 0x5d, 0x00
.L_2:


//--------------------- .nv.shared._ZN7cutlass13device_kernelINS_4gemm6kernel13GemmUniversalIN4cute5tupleIJiiiiEEENS1_10collective13CollectiveMmaINS1_35MainloopSm100TmaUmmaWarpSpecializedILi36ELi2ELi4ENS5_IJNS4_1CILi2EEENSA_ILi1EEESC_EEEEENS5_IJNSA_ILi64EEENSA_ILi32EEESF_EEENS_12float_e4m3_tENS5_IJlSC_lEEESI_SJ_NS4_8TiledMMAINS4_8MMA_AtomIJNS4_10MMA_TraitsINS4_19SM100_MMA_F8F6F4_SSEJSI_SI_fSF_SG_NS4_17integral_constantINS4_4UMMA5MajorELSQ_0EEESR_NSO_INSP_7ScaleInELSS_0EEEST_EEEEEENS4_6LayoutINS5_IJSC_SC_SC_EEENS5_IJNSA_ILi0EEESY_SY_EEEEENS5_IJNS4_10UnderscoreES11_S11_EEEEENS4_13SM90_TMA_LOADENS4_14ComposedLayoutINS4_7SwizzleILi2ELi4ELi3EEENS4_18smem_ptr_flag_bitsILi8EEENSW_INS5_IJNSA_ILi8EEESF_EEENS5_IJSF_SC_EEEEEEEvNS4_8identityENS4_23SM90_TMA_LOAD_MULTICASTES1E_vS1F_EENS_8epilogue10collective18CollectiveEpilogueINS1I_23Sm100TmaWarpSpecializedILi1ELi1ELi16ELb0ELb0EEEJSH_NS5_IJNSW_ISF_SC_EENSW_ISG_SC_EEEEESI_SJ_SI_SJ_NS1I_6fusion15FusionCallbacksIS1M_NS1Q_17LinearCombinationISI_fSI_fLNS_15FloatRoundStyleE2EEESH_S1P_JEEENS4_5SM1004TMEM4LOAD26SM100_TMEM_LOAD_16dp32b16xES14_NS15_INS16_ILi1ELi4ELi3EEES19_NSW_INS5_IJS1A_SG_EEENS5_IJSG_SC_EEEEEEENS4_39AutoVectorizingCopyWithAssumedAlignmentILi128EEENS4_14SM90_TMA_STOREES24_S26_S26_EEEvvEEEEvNT_6ParamsE --------------------------
	.section	.nv.shared._ZN7cutlass13device_kernelINS_4gemm6kernel13GemmUniversalIN4cute5tupleIJiiiiEEENS1_10collective13CollectiveMmaINS1_35MainloopSm100TmaUmmaWarpSpecializedILi36ELi2ELi4ENS5_IJNS4_1CILi2EEENSA_ILi1EEESC_EEEEENS5_IJNSA_ILi64EEENSA_ILi32EEESF_EEENS_12float_e4m3_tENS5_IJlSC_lEEESI_SJ_NS4_8TiledMMAINS4_8MMA_AtomIJNS4_10MMA_TraitsINS4_19SM100_MMA_F8F6F4_SSEJSI_SI_fSF_SG_NS4_17integral_constantINS4_4UMMA5MajorELSQ_0EEESR_NSO_INSP_7ScaleInELSS_0EEEST_EEEEEENS4_6LayoutINS5_IJSC_SC_SC_EEENS5_IJNSA_ILi0EEESY_SY_EEEEENS5_IJNS4_10UnderscoreES11_S11_EEEEENS4_13SM90_TMA_LOADENS4_14ComposedLayoutINS4_7SwizzleILi2ELi4ELi3EEENS4_18smem_ptr_flag_bitsILi8EEENSW_INS5_IJNSA_ILi8EEESF_EEENS5_IJSF_SC_EEEEEEEvNS4_8identityENS4_23SM90_TMA_LOAD_MULTICASTES1E_vS1F_EENS_8epilogue10collective18CollectiveEpilogueINS1I_23Sm100TmaWarpSpecializedILi1ELi1ELi16ELb0ELb0EEEJSH_NS5_IJNSW_ISF_SC_EENSW_ISG_SC_EEEEESI_SJ_SI_SJ_NS1I_6fusion15FusionCallbacksIS1M_NS1Q_17LinearCombinationISI_fSI_fLNS_15FloatRoundStyleE2EEESH_S1P_JEEENS4_5SM1004TMEM4LOAD26SM100_TMEM_LOAD_16dp32b16xES14_NS15_INS16_ILi1ELi4ELi3EEES19_NSW_INS5_IJS1A_SG_EEENS5_IJSG_SC_EEEEEEENS4_39AutoVectorizingCopyWithAssumedAlignmentILi128EEENS4_14SM90_TMA_STOREES24_S26_S26_EEEvvEEEEvNT_6ParamsE,"aw",@nobits
	.sectionflags	@""
	.align	16
	.zero		1024


//--------------------- .nv.shared.reserved.0     --------------------------
	.section	.nv.shared.reserved.0,"aw",@nobits
	.weak		__nv_reservedSMEM_offset_0_alias
	.size		__nv_reservedSMEM_offset_0_alias, 0, 64
	.other		__nv_reservedSMEM_offset_0_alias,@"STO_CUDA_RESERVED_SHARED STV_DEFAULT"
__nv_reservedSMEM_offset_0_alias:
	.zero		0
.nv.shared.reserved.0:
	.zero		64
	.weak		__nv_reservedSMEM_tcgen05_partition
	.type		__nv_reservedSMEM_tcgen05_partition,@object
	.size		__nv_reservedSMEM_tcgen05_partition,(.L_0 - __nv_reservedSMEM_tcgen05_partition)
__nv_reservedSMEM_tcgen05_partition:
	.zero		32
.L_0:


//--------------------- .nv.global                --------------------------
	.section	.nv.global,"aw",@nobits
.nv.global:
	.type		_ZN40_INTERNAL_50e4ec27_4_k_cu_2986808f_207344cute1_E,@object
	.size		_ZN40_INTERNAL_50e4ec27_4_k_cu_2986808f_207344cute1_E,(_ZN40_INTERNAL_50e4ec27_4_k_cu_2986808f_207344cuda3std3__45__cpo6cbeginE - _ZN40_INTERNAL_50e4ec27_4_k_cu_2986808f_207344cute1_E)
_ZN40_INTERNAL_50e4ec27_4_k_cu_2986808f_207344cute1_E:
	.zero		1
	.type		_ZN40_INTERNAL_50e4ec27_4_k_cu_2986808f_207344cuda3std3__45__cpo6cbeginE,@object
	.size		_ZN40_INTERNAL_50e4ec27_4_k_cu_2986808f_207344cuda3std3__45__cpo6cbeginE,(_ZN40_INTERNAL_50e4ec27_4_k_cu_2986808f_207344cuda3std3__48in_placeE - _ZN40_INTERNAL_50e4ec27_4_k_cu_2986808f_207344cuda3std3__45__cpo6cbeginE)
_ZN40_INTERNAL_50e4ec27_4_k_cu_2986808f_207344cuda3std3__45__cpo6cbeginE:
	.zero		1
	.type		_ZN40_INTERNAL_50e4ec27_4_k_cu_2986808f_207344cuda3std3__48in_placeE,@object
	.size		_ZN40_INTERNAL_50e4ec27_4_k_cu_2986808f_207344cuda3std3__48in_placeE,(_ZN40_INTERNAL_50e4ec27_4_k_cu_2986808f_207344cuda3std6ranges3__45__cpo9iter_moveE - _ZN40_INTERNAL_50e4ec27_4_k_cu_2986808f_207344cuda3std3__48in_placeE)
_ZN40_INTERNAL_50e4ec27_4_k_cu_2986808f_207344cuda3std3__48in_placeE:
	.zero		1
	.type		_ZN40_INTERNAL_50e4ec27_4_k_cu_2986808f_207344cuda3std6ranges3__45__cpo9iter_moveE,@object
	.size		_ZN40_INTERNAL_50e4ec27_4_k_cu_2986808f_207344cuda3std6ranges3__45__cpo9iter_moveE,(_ZN40_INTERNAL_50e4ec27_4_k_cu_2986808f_207344cuda3std3__45__cpo5beginE - _ZN40_INTERNAL_50e4ec27_4_k_cu_2986808f_207344cuda3std6ranges3__45__cpo9iter_moveE)
_ZN40_INTERNAL_50e4ec27_4_k_cu_2986808f_207344cuda3std6ranges3__45__cpo9iter_moveE:
	.zero		1
	.type		_ZN40_INTERNAL_50e4ec27_4_k_cu_2986808f_207344cuda3std3__45__cpo5beginE,@object
	.size		_ZN40_INTERNAL_50e4ec27_4_k_cu_2986808f_207344cuda3std3__45__cpo5beginE,(_ZN40_INTERNAL_50e4ec27_4_k_cu_2986808f_207344cuda3std3__442_GLOBAL__N__50e4ec27_4_k_cu_2986808f_207346ignoreE - _ZN40_INTERNAL_50e4ec27_4_k_cu_2986808f_207344cuda3std3__45__cpo5beginE)
_ZN40_INTERNAL_50e4ec27_4_k_cu_2986808f_207344cuda3std3__45__cpo5beginE:
	.zero		1
	.type		_ZN40_INTERNAL_50e4ec27_4_k_cu_2986808f_207344cuda3std3__442_GLOBAL__N__50e4ec27_4_k_cu_2986808f_207346ignoreE,@object
	.size		_ZN40_INTERNAL_50e4ec27_4_k_cu_2986808f_207344cuda3std3__442_GLOBAL__N__50e4ec27_4_k_cu_2986808f_207346ignoreE,(_ZN40_INTERNAL_50e4ec27_4_k_cu_2986808f_207344cute7productE - _ZN40_INTERNAL_50e4ec27_4_k_cu_2986808f_207344cuda3std3__442_GLOBAL__N__50e4ec27_4_k_cu_2986808f_207346ignoreE)
_ZN40_INTERNAL_50e4ec27_4_k_cu_2986808f_207344cuda3std3__442_GLOBAL__N__50e4ec27_4_k_cu_2986808f_207346ignoreE:
	.zero		1
	.type		_ZN40_INTERNAL_50e4ec27_4_k_cu_2986808f_207344cute7productE,@object
	.size		_ZN40_INTERNAL_50e4ec27_4_k_cu_2986808f_207344cute7productE,(_ZN40_INTERNAL_50e4ec27_4_k_cu_2986808f_207344cuda3std3__45__cpo3endE - _ZN40_INTERNAL_50e4ec27_4_k_cu_2986808f_207344cute7productE)
_ZN40_INTERNAL_50e4ec27_4_k_cu_2986808f_207344cute7productE:
	.zero		1
	.type		_ZN40_INTERNAL_50e4ec27_4_k_cu_2986808f_207344cuda3std3__45__cpo3endE,@object
	.size		_ZN40_INTERNAL_50e4ec27_4_k_cu_2986808f_207344cuda3std3__45__cpo3endE,(_ZN40_INTERNAL_50e4ec27_4_k_cu_2986808f_207344cuda3std3__419piecewise_constructE - _ZN40_INTERNAL_50e4ec27_4_k_cu_2986808f_207344cuda3std3__45__cpo3endE)
_ZN40_INTERNAL_50e4ec27_4_k_cu_2986808f_207344cuda3std3__45__cpo3endE:
	.zero		1
	.type		_ZN40_INTERNAL_50e4ec27_4_k_cu_2986808f_207344cuda3std3__419piecewise_constructE,@object
	.size		_ZN40_INTERNAL_50e4ec27_4_k_cu_2986808f_207344cuda3std3__419piecewise_constructE,(_ZN40_INTERNAL_50e4ec27_4_k_cu_2986808f_207344cuda3std3__45__cpo4cendE - _ZN40_INTERNAL_50e4ec27_4_k_cu_2986808f_207344cuda3std3__419piecewise_constructE)
_ZN40_INTERNAL_50e4ec27_4_k_cu_2986808f_207344cuda3std3__419piecewise_constructE:
	.zero		1
	.type		_ZN40_INTERNAL_50e4ec27_4_k_cu_2986808f_207344cuda3std3__45__cpo4cendE,@object
	.size		_ZN40_INTERNAL_50e4ec27_4_k_cu_2986808f_207344cuda3std3__45__cpo4cendE,(_ZN40_INTERNAL_50e4ec27_4_k_cu_2986808f_207344cuda3std6ranges3__45__cpo4swapE - _ZN40_INTERNAL_50e4ec27_4_k_cu_2986808f_207344cuda3std3__45__cpo4cendE)
_ZN40_INTERNAL_50e4ec27_4_k_cu_2986808f_207344cuda3std3__45__cpo4cendE:
	.zero		1
	.type		_ZN40_INTERNAL_50e4ec27_4_k_cu_2986808f_207344cuda3std6ranges3__45__cpo4swapE,@object
	.size		_ZN40_INTERNAL_50e4ec27_4_k_cu_2986808f_207344cuda3std6ranges3__45__cpo4swapE,(.L_10 - _ZN40_INTERNAL_50e4ec27_4_k_cu_2986808f_207344cuda3std6ranges3__45__cpo4swapE)
_ZN40_INTERNAL_50e4ec27_4_k_cu_2986808f_207344cuda3std6ranges3__45__cpo4swapE:
	.zero		1
.L_10:


//--------------------- .nv.constant0._ZN7cutlass13device_kernelINS_4gemm6kernel13GemmUniversalIN4cute5tupleIJiiiiEEENS1_10collective13CollectiveMmaINS1_35MainloopSm100TmaUmmaWarpSpecializedILi36ELi2ELi4ENS5_IJNS4_1CILi2EEENSA_ILi1EEESC_EEEEENS5_IJNSA_ILi64EEENSA_ILi32EEESF_EEENS_12float_e4m3_tENS5_IJlSC_lEEESI_SJ_NS4_8TiledMMAINS4_8MMA_AtomIJNS4_10MMA_TraitsINS4_19SM100_MMA_F8F6F4_SSEJSI_SI_fSF_SG_NS4_17integral_constantINS4_4UMMA5MajorELSQ_0EEESR_NSO_INSP_7ScaleInELSS_0EEEST_EEEEEENS4_6LayoutINS5_IJSC_SC_SC_EEENS5_IJNSA_ILi0EEESY_SY_EEEEENS5_IJNS4_10UnderscoreES11_S11_EEEEENS4_13SM90_TMA_LOADENS4_14ComposedLayoutINS4_7SwizzleILi2ELi4ELi3EEENS4_18smem_ptr_flag_bitsILi8EEENSW_INS5_IJNSA_ILi8EEESF_EEENS5_IJSF_SC_EEEEEEEvNS4_8identityENS4_23SM90_TMA_LOAD_MULTICASTES1E_vS1F_EENS_8epilogue10collective18CollectiveEpilogueINS1I_23Sm100TmaWarpSpecializedILi1ELi1ELi16ELb0ELb0EEEJSH_NS5_IJNSW_ISF_SC_EENSW_ISG_SC_EEEEESI_SJ_SI_SJ_NS1I_6fusion15FusionCallbacksIS1M_NS1Q_17LinearCombinationISI_fSI_fLNS_15FloatRoundStyleE2EEESH_S1P_JEEENS4_5SM1004TMEM4LOAD26SM100_TMEM_LOAD_16dp32b16xES14_NS15_INS16_ILi1ELi4ELi3EEES19_NSW_INS5_IJS1A_SG_EEENS5_IJSG_SC_EEEEEEENS4_39AutoVectorizingCopyWithAssumedAlignmentILi128EEENS4_14SM90_TMA_STOREES24_S26_S26_EEEvvEEEEvNT_6ParamsE --------------------------
	.section	.nv.constant0._ZN7cutlass13device_kernelINS_4gemm6kernel13GemmUniversalIN4cute5tupleIJiiiiEEENS1_10collective13CollectiveMmaINS1_35MainloopSm100TmaUmmaWarpSpecializedILi36ELi2ELi4ENS5_IJNS4_1CILi2EEENSA_ILi1EEESC_EEEEENS5_IJNSA_ILi64EEENSA_ILi32EEESF_EEENS_12float_e4m3_tENS5_IJlSC_lEEESI_SJ_NS4_8TiledMMAINS4_8MMA_AtomIJNS4_10MMA_TraitsINS4_19SM100_MMA_F8F6F4_SSEJSI_SI_fSF_SG_NS4_17integral_constantINS4_4UMMA5MajorELSQ_0EEESR_NSO_INSP_7ScaleInELSS_0EEEST_EEEEEENS4_6LayoutINS5_IJSC_SC_SC_EEENS5_IJNSA_ILi0EEESY_SY_EEEEENS5_IJNS4_10UnderscoreES11_S11_EEEEENS4_13SM90_TMA_LOADENS4_14ComposedLayoutINS4_7SwizzleILi2ELi4ELi3EEENS4_18smem_ptr_flag_bitsILi8EEENSW_INS5_IJNSA_ILi8EEESF_EEENS5_IJSF_SC_EEEEEEEvNS4_8identityENS4_23SM90_TMA_LOAD_MULTICASTES1E_vS1F_EENS_8epilogue10collective18CollectiveEpilogueINS1I_23Sm100TmaWarpSpecializedILi1ELi1ELi16ELb0ELb0EEEJSH_NS5_IJNSW_ISF_SC_EENSW_ISG_SC_EEEEESI_SJ_SI_SJ_NS1I_6fusion15FusionCallbacksIS1M_NS1Q_17LinearCombinationISI_fSI_fLNS_15FloatRoundStyleE2EEESH_S1P_JEEENS4_5SM1004TMEM4LOAD26SM100_TMEM_LOAD_16dp32b16xES14_NS15_INS16_ILi1ELi4ELi3EEES19_NSW_INS5_IJS1A_SG_EEENS5_IJSG_SC_EEEEEEENS4_39AutoVectorizingCopyWithAssumedAlignmentILi128EEENS4_14SM90_TMA_STOREES24_S26_S26_EEEvvEEEEvNT_6ParamsE,"a",@progbits
	.sectionflags	@""
	.align	4
.nv.constant0._ZN7cutlass13device_kernelINS_4gemm6kernel13GemmUniversalIN4cute5tupleIJiiiiEEENS1_10collective13CollectiveMmaINS1_35MainloopSm100TmaUmmaWarpSpecializedILi36ELi2ELi4ENS5_IJNS4_1CILi2EEENSA_ILi1EEESC_EEEEENS5_IJNSA_ILi64EEENSA_ILi32EEESF_EEENS_12float_e4m3_tENS5_IJlSC_lEEESI_SJ_NS4_8TiledMMAINS4_8MMA_AtomIJNS4_10MMA_TraitsINS4_19SM100_MMA_F8F6F4_SSEJSI_SI_fSF_SG_NS4_17integral_constantINS4_4UMMA5MajorELSQ_0EEESR_NSO_INSP_7ScaleInELSS_0EEEST_EEEEEENS4_6LayoutINS5_IJSC_SC_SC_EEENS5_IJNSA_ILi0EEESY_SY_EEEEENS5_IJNS4_10UnderscoreES11_S11_EEEEENS4_13SM90_TMA_LOADENS4_14ComposedLayoutINS4_7SwizzleILi2ELi4ELi3EEENS4_18smem_ptr_flag_bitsILi8EEENSW_INS5_IJNSA_ILi8EEESF_EEENS5_IJSF_SC_EEEEEEEvNS4_8identityENS4_23SM90_TMA_LOAD_MULTICASTES1E_vS1F_EENS_8epilogue10collective18CollectiveEpilogueINS1I_23Sm100TmaWarpSpecializedILi1ELi1ELi16ELb0ELb0EEEJSH_NS5_IJNSW_ISF_SC_EENSW_ISG_SC_EEEEESI_SJ_SI_SJ_NS1I_6fusion15FusionCallbacksIS1M_NS1Q_17LinearCombinationISI_fSI_fLNS_15FloatRoundStyleE2EEESH_S1P_JEEENS4_5SM1004TMEM4LOAD26SM100_TMEM_LOAD_16dp32b16xES14_NS15_INS16_ILi1ELi4ELi3EEES19_NSW_INS5_IJS1A_SG_EEENS5_IJSG_SC_EEEEEEENS4_39AutoVectorizingCopyWithAssumedAlignmentILi128EEENS4_14SM90_TMA_STOREES24_S26_S26_EEEvvEEEEvNT_6ParamsE:
	.zero		2944


//--------------------- SYMBOLS --------------------------

	.type		.nv.reservedSmem.offset0,@object
	.size		.nv.reservedSmem.offset0,0x4
	.type		.nv.reservedSmem.cap,@object
	.size		.nv.reservedSmem.cap,0x4
	.type		__assertfail,@function
